	.target	sm_90a

	.elftype	@"ET_EXEC"


//--------------------- .note.nv.tkinfo           --------------------------
	.section	.note.nv.tkinfo,"",@"SHT_NOTE"
	.sectionflags	@"SHF_NOTE_NV_TKINFO"
	.tkinfo
        /*0018*/ 	.word	0x00000002
        /*0030*/ 	.string	""
        /*0030*/ 	.string	"ptxas"
        /*0030*/ 	.string	"Cuda compilation tools, release 13.0, V13.0.88"
        /*0030*/ 	.string	"Build cuda_13.0.r13.0/compiler.36424714_0"
        /*0030*/ 	.string	"-arch sm_90a -m 64 "



//--------------------- .note.nv.cuinfo           --------------------------
	.section	.note.nv.cuinfo,"",@"SHT_NOTE"
	.sectionflags	@"SHF_NOTE_NV_CUINFO"
        /*0018*/ 	.short	0x0002
        /*001a*/ 	.short	0x005a
        /*001c*/ 	.short	0x0082
	.zero		2


//--------------------- .nv.info                  --------------------------
	.section	.nv.info,"",@"SHT_CUDA_INFO"
	.align	4


	//----- nvinfo : EIATTR_REGCOUNT
	.align		4
        /*0000*/ 	.byte	0x04, 0x2f
        /*0002*/ 	.short	(.L_15 - .L_14)
	.align		4
.L_14:
        /*0004*/ 	.word	index@(_ZN7cutlass13device_kernelINS_4gemm6kernel13GemmUniversalIN4cute5tupleIJiiiiEEENS1_10collective13CollectiveMmaINS1_34MainloopSm90TmaGmmaWarpSpecializedILi9ENS5_IJNS4_1CILi2EEENSA_ILi1EEESC_EEENS1_32KernelTmaWarpSpecializedPingpongEEENS5_IJNSA_ILi64EEENSA_ILi128EEENSA_ILi32EEEEEENS_10tfloat32_tENS5_IJlSC_lEEESK_SL_NS4_8TiledMMAINS4_8MMA_AtomIJNS4_4SM904GMMA30MMA_64x128x8_F32TF32TF32_SS_TNILNSP_7ScaleInE1ELSR_1EEEEEENS4_6LayoutINS5_IJSC_SC_SC_EEENS5_IJNSA_ILi0EEESW_SW_EEEEENS5_IJNS4_10UnderscoreESZ_SZ_EEEEENS4_13SM90_TMA_LOADENS4_14ComposedLayoutINS4_7SwizzleILi3ELi4ELi3EEENS4_18smem_ptr_flag_bitsILi32EEENSU_INS5_IJNSA_ILi8EEESI_EEENS5_IJSI_SC_EEEEEEEvNS4_8identityENS4_23SM90_TMA_LOAD_MULTICASTES1C_vS1D_EENS_8epilogue10collective6detail29Sm90TmaWarpSpecializedAdapterINS1H_15DefaultEpilogueISK_SL_SL_NS1G_6thread17LinearCombinationISK_Li1EffLNS1L_9ScaleType4KindE0ELNS_15FloatRoundStyleE2ESK_EENS1_15EpilogueDefaultEEEEEvvEEEEvNT_6ParamsE)
        /*0008*/ 	.word	0x000000a8


	//----- nvinfo : EIATTR_FRAME_SIZE
	.align		4
.L_15:
        /*000c*/ 	.byte	0x04, 0x11
        /*000e*/ 	.short	(.L_17 - .L_16)
	.align		4
.L_16:
        /*0010*/ 	.word	index@(_ZN7cutlass13device_kernelINS_4gemm6kernel13GemmUniversalIN4cute5tupleIJiiiiEEENS1_10collective13CollectiveMmaINS1_34MainloopSm90TmaGmmaWarpSpecializedILi9ENS5_IJNS4_1CILi2EEENSA_ILi1EEESC_EEENS1_32KernelTmaWarpSpecializedPingpongEEENS5_IJNSA_ILi64EEENSA_ILi128EEENSA_ILi32EEEEEENS_10tfloat32_tENS5_IJlSC_lEEESK_SL_NS4_8TiledMMAINS4_8MMA_AtomIJNS4_4SM904GMMA30MMA_64x128x8_F32TF32TF32_SS_TNILNSP_7ScaleInE1ELSR_1EEEEEENS4_6LayoutINS5_IJSC_SC_SC_EEENS5_IJNSA_ILi0EEESW_SW_EEEEENS5_IJNS4_10UnderscoreESZ_SZ_EEEEENS4_13SM90_TMA_LOADENS4_14ComposedLayoutINS4_7SwizzleILi3ELi4ELi3EEENS4_18smem_ptr_flag_bitsILi32EEENSU_INS5_IJNSA_ILi8EEESI_EEENS5_IJSI_SC_EEEEEEEvNS4_8identityENS4_23SM90_TMA_LOAD_MULTICASTES1C_vS1D_EENS_8epilogue10collective6detail29Sm90TmaWarpSpecializedAdapterINS1H_15DefaultEpilogueISK_SL_SL_NS1G_6thread17LinearCombinationISK_Li1EffLNS1L_9ScaleType4KindE0ELNS_15FloatRoundStyleE2ESK_EENS1_15EpilogueDefaultEEEEEvvEEEEvNT_6ParamsE)
        /*0014*/ 	.word	0x00000008


	//----- nvinfo : EIATTR_MIN_STACK_SIZE
	.align		4
.L_17:
        /*0018*/ 	.byte	0x04, 0x12
        /*001a*/ 	.short	(.L_19 - .L_18)
	.align		4
.L_18:
        /*001c*/ 	.word	index@(_ZN7cutlass13device_kernelINS_4gemm6kernel13GemmUniversalIN4cute5tupleIJiiiiEEENS1_10collective13CollectiveMmaINS1_34MainloopSm90TmaGmmaWarpSpecializedILi9ENS5_IJNS4_1CILi2EEENSA_ILi1EEESC_EEENS1_32KernelTmaWarpSpecializedPingpongEEENS5_IJNSA_ILi64EEENSA_ILi128EEENSA_ILi32EEEEEENS_10tfloat32_tENS5_IJlSC_lEEESK_SL_NS4_8TiledMMAINS4_8MMA_AtomIJNS4_4SM904GMMA30MMA_64x128x8_F32TF32TF32_SS_TNILNSP_7ScaleInE1ELSR_1EEEEEENS4_6LayoutINS5_IJSC_SC_SC_EEENS5_IJNSA_ILi0EEESW_SW_EEEEENS5_IJNS4_10UnderscoreESZ_SZ_EEEEENS4_13SM90_TMA_LOADENS4_14ComposedLayoutINS4_7SwizzleILi3ELi4ELi3EEENS4_18smem_ptr_flag_bitsILi32EEENSU_INS5_IJNSA_ILi8EEESI_EEENS5_IJSI_SC_EEEEEEEvNS4_8identityENS4_23SM90_TMA_LOAD_MULTICASTES1C_vS1D_EENS_8epilogue10collective6detail29Sm90TmaWarpSpecializedAdapterINS1H_15DefaultEpilogueISK_SL_SL_NS1G_6thread17LinearCombinationISK_Li1EffLNS1L_9ScaleType4KindE0ELNS_15FloatRoundStyleE2ESK_EENS1_15EpilogueDefaultEEEEEvvEEEEvNT_6ParamsE)
        /*0020*/ 	.word	0x00000008
.L_19:


//--------------------- .nv.compat                --------------------------
	.section	.nv.compat,"",@"SHT_CUDA_COMPAT_INFO"
	.align	4
        /*0000*/ 	.byte	0x02, 0x09, 0x01, 0x00, 0x02, 0x02, 0x04, 0x00, 0x02, 0x05, 0x05, 0x00, 0x03, 0x07, 0x01, 0x01
        /*0010*/ 	.byte	0x02, 0x03, 0x01, 0x00, 0x02, 0x06, 0x01, 0x00, 0x04, 0x0b, 0x08, 0x00, 0x00, 0x00, 0x00, 0x00
        /*0020*/ 	.byte	0x00, 0x00, 0x00, 0x00


//--------------------- .nv.info._ZN7cutlass13device_kernelINS_4gemm6kernel13GemmUniversalIN4cute5tupleIJiiiiEEENS1_10collective13CollectiveMmaINS1_34MainloopSm90TmaGmmaWarpSpecializedILi9ENS5_IJNS4_1CILi2EEENSA_ILi1EEESC_EEENS1_32KernelTmaWarpSpecializedPingpongEEENS5_IJNSA_ILi64EEENSA_ILi128EEENSA_ILi32EEEEEENS_10tfloat32_tENS5_IJlSC_lEEESK_SL_NS4_8TiledMMAINS4_8MMA_AtomIJNS4_4SM904GMMA30MMA_64x128x8_F32TF32TF32_SS_TNILNSP_7ScaleInE1ELSR_1EEEEEENS4_6LayoutINS5_IJSC_SC_SC_EEENS5_IJNSA_ILi0EEESW_SW_EEEEENS5_IJNS4_10UnderscoreESZ_SZ_EEEEENS4_13SM90_TMA_LOADENS4_14ComposedLayoutINS4_7SwizzleILi3ELi4ELi3EEENS4_18smem_ptr_flag_bitsILi32EEENSU_INS5_IJNSA_ILi8EEESI_EEENS5_IJSI_SC_EEEEEEEvNS4_8identityENS4_23SM90_TMA_LOAD_MULTICASTES1C_vS1D_EENS_8epilogue10collective6detail29Sm90TmaWarpSpecializedAdapterINS1H_15DefaultEpilogueISK_SL_SL_NS1G_6thread17LinearCombinationISK_Li1EffLNS1L_9ScaleType4KindE0ELNS_15FloatRoundStyleE2ESK_EENS1_15EpilogueDefaultEEEEEvvEEEEvNT_6ParamsE --------------------------
	.section	.nv.info._ZN7cutlass13device_kernelINS_4gemm6kernel13GemmUniversalIN4cute5tupleIJiiiiEEENS1_10collective13CollectiveMmaINS1_34MainloopSm90TmaGmmaWarpSpecializedILi9ENS5_IJNS4_1CILi2EEENSA_ILi1EEESC_EEENS1_32KernelTmaWarpSpecializedPingpongEEENS5_IJNSA_ILi64EEENSA_ILi128EEENSA_ILi32EEEEEENS_10tfloat32_tENS5_IJlSC_lEEESK_SL_NS4_8TiledMMAINS4_8MMA_AtomIJNS4_4SM904GMMA30MMA_64x128x8_F32TF32TF32_SS_TNILNSP_7ScaleInE1ELSR_1EEEEEENS4_6LayoutINS5_IJSC_SC_SC_EEENS5_IJNSA_ILi0EEESW_SW_EEEEENS5_IJNS4_10UnderscoreESZ_SZ_EEEEENS4_13SM90_TMA_LOADENS4_14ComposedLayoutINS4_7SwizzleILi3ELi4ELi3EEENS4_18smem_ptr_flag_bitsILi32EEENSU_INS5_IJNSA_ILi8EEESI_EEENS5_IJSI_SC_EEEEEEEvNS4_8identityENS4_23SM90_TMA_LOAD_MULTICASTES1C_vS1D_EENS_8epilogue10collective6detail29Sm90TmaWarpSpecializedAdapterINS1H_15DefaultEpilogueISK_SL_SL_NS1G_6thread17LinearCombinationISK_Li1EffLNS1L_9ScaleType4KindE0ELNS_15FloatRoundStyleE2ESK_EENS1_15EpilogueDefaultEEEEEvvEEEEvNT_6ParamsE,"",@"SHT_CUDA_INFO"
	.sectionflags	@""
	.align	4


	//----- nvinfo : EIATTR_CUDA_API_VERSION
	.align		4
        /*0000*/ 	.byte	0x04, 0x37
        /*0002*/ 	.short	(.L_21 - .L_20)
.L_20:
        /*0004*/ 	.word	0x00000082


	//----- nvinfo : EIATTR_KPARAM_INFO
	.align		4
.L_21:
        /*0008*/ 	.byte	0x04, 0x17
        /*000a*/ 	.short	(.L_23 - .L_22)
.L_22:
        /*000c*/ 	.word	0x00000000
        /*0010*/ 	.short	0x0000
        /*0012*/ 	.short	0x0070
        /*0014*/ 	.byte	0x00, 0xf0, 0x01, 0x10


	//----- nvinfo : EIATTR_SPARSE_MMA_MASK
	.align		4
.L_23:
        /*0018*/ 	.byte	0x03, 0x50
        /*001a*/ 	.short	0x0000


	//----- nvinfo : EIATTR_MAXREG_COUNT
	.align		4
        /*001c*/ 	.byte	0x03, 0x1b
        /*001e*/ 	.short	0x00a8


	//----- nvinfo : EIATTR_NUM_BARRIERS
	.align		4
        /*0020*/ 	.byte	0x02, 0x4c
        /*0022*/ 	.byte	0x01
	.zero		1


	//----- nvinfo : EIATTR_EXTERNS
	.align		4
        /*0024*/ 	.byte	0x04, 0x0f
        /*0026*/ 	.short	(.L_25 - .L_24)


	//   ....[0]....
	.align		4
.L_24:
        /*0028*/ 	.word	index@(__assertfail)


	//----- nvinfo : EIATTR_ANNOTATIONS
	.align		4
.L_25:
        /*002c*/ 	.byte	0x04, 0x55
        /*002e*/ 	.short	(.L_27 - .L_26)


	//   ....[0]....
.L_26:
        /*0030*/ 	.word	0x00000001
        /*0034*/ 	.byte	0x80, 0x0e, 0x00, 0x00, 0x01, 0x00, 0x00, 0x00, 0x30, 0x15, 0x00, 0x00, 0x01, 0x00, 0x00, 0x00
        /*0044*/ 	.byte	0x30, 0x64, 0x00, 0x00, 0x01, 0x00, 0x00, 0x00, 0x60, 0x70, 0x00, 0x00


	//----- nvinfo : EIATTR_MERCURY_ISA_VERSION
	.align		4
.L_27:
        /*0050*/ 	.byte	0x03, 0x5f
        /*0052*/ 	.short	0x0101


	//----- nvinfo : EIATTR_INT_WARP_WIDE_INSTR_OFFSETS
	.align		4
        /*0054*/ 	.byte	0x04, 0x31
        /*0056*/ 	.short	(.L_29 - .L_28)


	//   ....[0]....
.L_28:
        /*0058*/ 	.word	0x000005c0


	//   ....[1]....
        /*005c*/ 	.word	0x000005e0


	//   ....[2]....
        /*0060*/ 	.word	0x00000600


	//   ....[3]....
        /*0064*/ 	.word	0x000006c0


	//   ....[4]....
        /*0068*/ 	.word	0x000006e0


	//   ....[5]....
        /*006c*/ 	.word	0x00000740


	//   ....[6]....
        /*0070*/ 	.word	0x00000850


	//   ....[7]....
        /*0074*/ 	.word	0x00000880


	//   ....[8]....
        /*0078*/ 	.word	0x000021f0


	//----- nvinfo : EIATTR_COOP_GROUP_MASK_REGIDS
	.align		4
.L_29:
        /*007c*/ 	.byte	0x04, 0x29
        /*007e*/ 	.short	(.L_31 - .L_30)


	//   ....[0]....
.L_30:
        /*0080*/ 	.word	0xffffffff


	//   ....[1]....
        /*0084*/ 	.word	0xffffffff


	//   ....[2]....
        /*0088*/ 	.word	0xffffffff


	//   ....[3]....
        /*008c*/ 	.word	0xffffffff


	//   ....[4]....
        /*0090*/ 	.word	0xffffffff


	//   ....[5]....
        /*0094*/ 	.word	0xffffffff


	//   ....[6]....
        /*0098*/ 	.word	0xffffffff


	//----- nvinfo : EIATTR_COOP_GROUP_INSTR_OFFSETS
	.align		4
.L_31:
        /*009c*/ 	.byte	0x04, 0x28
        /*009e*/ 	.short	(.L_33 - .L_32)


	//   ....[0]....
.L_32:
        /*00a0*/ 	.word	0x00000070


	//   ....[1]....
        /*00a4*/ 	.word	0x00000080


	//   ....[2]....
        /*00a8*/ 	.word	0x00000140


	//   ....[3]....
        /*00ac*/ 	.word	0x000003a0


	//   ....[4]....
        /*00b0*/ 	.word	0x000003e0


	//   ....[5]....
        /*00b4*/ 	.word	0x00000460


	//   ....[6]....
        /*00b8*/ 	.word	0x00000a30


	//----- nvinfo : EIATTR_REG_RECONFIG
	.align		4
.L_33:
        /*00bc*/ 	.byte	0x01, 0x54
	.zero		2


	//----- nvinfo : EIATTR_SYSCALL_OFFSETS
	.align		4
        /*00c0*/ 	.byte	0x04, 0x46
        /*00c2*/ 	.short	(.L_35 - .L_34)


	//   ....[0]....
.L_34:
        /*00c4*/ 	.word	0x000019a0


	//----- nvinfo : EIATTR_MBARRIER_INSTR_OFFSETS
	.align		4
.L_35:
        /*00c8*/ 	.byte	0x04, 0x39
        /*00ca*/ 	.short	(.L_37 - .L_36)


	//   ....[0]....
.L_36:
        /*00cc*/ 	.word	0x00000260
        /*00d0*/ 	.word	0x000000ff
        /*00d4*/ 	.word	0x00000000
        /*00d8*/ 	.short	0x0100
        /*00da*/ 	.byte	0x08
	.zero		1


	//   ....[1]....
        /*00dc*/ 	.word	0x00000270
        /*00e0*/ 	.word	0x000000ff
        /*00e4*/ 	.word	0x00000048
        /*00e8*/ 	.short	0x0100
        /*00ea*/ 	.byte	0x08
	.zero		1


	//   ....[2]....
        /*00ec*/ 	.word	0x00000280
        /*00f0*/ 	.word	0x000000ff
        /*00f4*/ 	.word	0x00000008
        /*00f8*/ 	.short	0x0100
        /*00fa*/ 	.byte	0x08
	.zero		1


	//   ....[3]....
        /*00fc*/ 	.word	0x00000290
        /*0100*/ 	.word	0x000000ff
        /*0104*/ 	.word	0x00000050
        /*0108*/ 	.short	0x0100
        /*010a*/ 	.byte	0x08
	.zero		1


	//   ....[4]....
        /*010c*/ 	.word	0x000002a0
        /*0110*/ 	.word	0x000000ff
        /*0114*/ 	.word	0x00000010
        /*0118*/ 	.short	0x0100
        /*011a*/ 	.byte	0x08
	.zero		1


	//   ....[5]....
        /*011c*/ 	.word	0x000002b0
        /*0120*/ 	.word	0x000000ff
        /*0124*/ 	.word	0x00000058
        /*0128*/ 	.short	0x0100
        /*012a*/ 	.byte	0x08
	.zero		1


	//   ....[6]....
        /*012c*/ 	.word	0x000002c0
        /*0130*/ 	.word	0x000000ff
        /*0134*/ 	.word	0x00000018
        /*0138*/ 	.short	0x0100
        /*013a*/ 	.byte	0x08
	.zero		1


	//   ....[7]....
        /*013c*/ 	.word	0x000002d0
        /*0140*/ 	.word	0x000000ff
        /*0144*/ 	.word	0x00000060
        /*0148*/ 	.short	0x0100
        /*014a*/ 	.byte	0x08
	.zero		1


	//   ....[8]....
        /*014c*/ 	.word	0x000002e0
        /*0150*/ 	.word	0x000000ff
        /*0154*/ 	.word	0x00000020
        /*0158*/ 	.short	0x0100
        /*015a*/ 	.byte	0x08
	.zero		1


	//   ....[9]....
        /*015c*/ 	.word	0x000002f0
        /*0160*/ 	.word	0x000000ff
        /*0164*/ 	.word	0x00000068
        /*0168*/ 	.short	0x0100
        /*016a*/ 	.byte	0x08
	.zero		1


	//   ....[10]....
        /*016c*/ 	.word	0x00000300
        /*0170*/ 	.word	0x000000ff
        /*0174*/ 	.word	0x00000028
        /*0178*/ 	.short	0x0100
        /*017a*/ 	.byte	0x08
	.zero		1


	//   ....[11]....
        /*017c*/ 	.word	0x00000310
        /*0180*/ 	.word	0x000000ff
        /*0184*/ 	.word	0x00000070
        /*0188*/ 	.short	0x0100
        /*018a*/ 	.byte	0x08
	.zero		1


	//   ....[12]....
        /*018c*/ 	.word	0x00000320
        /*0190*/ 	.word	0x000000ff
        /*0194*/ 	.word	0x00000030
        /*0198*/ 	.short	0x0100
        /*019a*/ 	.byte	0x08
	.zero		1


	//   ....[13]....
        /*019c*/ 	.word	0x00000330
        /*01a0*/ 	.word	0x000000ff
        /*01a4*/ 	.word	0x00000078
        /*01a8*/ 	.short	0x0100
        /*01aa*/ 	.byte	0x08
	.zero		1


	//   ....[14]....
        /*01ac*/ 	.word	0x00000340
        /*01b0*/ 	.word	0x000000ff
        /*01b4*/ 	.word	0x00000038
        /*01b8*/ 	.short	0x0100
        /*01ba*/ 	.byte	0x08
	.zero		1


	//   ....[15]....
        /*01bc*/ 	.word	0x00000350
        /*01c0*/ 	.word	0x000000ff
        /*01c4*/ 	.word	0x00000080
        /*01c8*/ 	.short	0x0100
        /*01ca*/ 	.byte	0x08
	.zero		1


	//   ....[16]....
        /*01cc*/ 	.word	0x00000360
        /*01d0*/ 	.word	0x000000ff
        /*01d4*/ 	.word	0x00000040
        /*01d8*/ 	.short	0x0100
        /*01da*/ 	.byte	0x08
	.zero		1


	//   ....[17]....
        /*01dc*/ 	.word	0x00000370
        /*01e0*/ 	.word	0x000000ff
        /*01e4*/ 	.word	0x00000088
        /*01e8*/ 	.short	0x0100
        /*01ea*/ 	.byte	0x08
	.zero		1


	//   ....[18]....
        /*01ec*/ 	.word	0x000008d0
        /*01f0*/ 	.word	0x000000ff
        /*01f4*/ 	.word	0x000000c0
        /*01f8*/ 	.short	0x0100
        /*01fa*/ 	.byte	0x08
	.zero		1


	//   ....[19]....
        /*01fc*/ 	.word	0x00000960
        /*0200*/ 	.word	0x000000ff
        /*0204*/ 	.word	0x000000c8
        /*0208*/ 	.short	0x0100
        /*020a*/ 	.byte	0x08
	.zero		1


	//   ....[20]....
        /*020c*/ 	.word	0x000009b0
        /*0210*/ 	.word	0x000000ff
        /*0214*/ 	.word	0x000000a0
        /*0218*/ 	.short	0x0100
        /*021a*/ 	.byte	0x09
	.zero		1


	//   ....[21]....
        /*021c*/ 	.word	0x000009c0
        /*0220*/ 	.word	0x000000ff
        /*0224*/ 	.word	0x000000a8
        /*0228*/ 	.short	0x0100
        /*022a*/ 	.byte	0x09
	.zero		1


	//   ....[22]....
        /*022c*/ 	.word	0x000009d0
        /*0230*/ 	.word	0x000000ff
        /*0234*/ 	.word	0x000000b0
        /*0238*/ 	.short	0x0100
        /*023a*/ 	.byte	0x09
	.zero		1


	//   ....[23]....
        /*023c*/ 	.word	0x000009e0
        /*0240*/ 	.word	0x000000ff
        /*0244*/ 	.word	0x000000b8
        /*0248*/ 	.short	0x0100
        /*024a*/ 	.byte	0x09
	.zero		1


	//   ....[24]....
        /*024c*/ 	.word	0x00001860
        /*0250*/ 	.word	0x000000ff
        /*0254*/ 	.word	0xfffffff8
        /*0258*/ 	.short	0x010a
        /*025a*/ 	.byte	0x2b
	.zero		1


	//   ....[25]....
        /*025c*/ 	.word	0x00001a20
        /*0260*/ 	.word	0x00000003
        /*0264*/ 	.word	0x00000000
        /*0268*/ 	.short	0x010a
        /*026a*/ 	.byte	0x3f
	.zero		1


	//   ....[26]....
        /*026c*/ 	.word	0x00001a80
        /*0270*/ 	.word	0x00000003
        /*0274*/ 	.word	0x00000000
        /*0278*/ 	.short	0x010a
        /*027a*/ 	.byte	0x3f
	.zero		1


	//   ....[27]....
        /*027c*/ 	.word	0x00001de0
        /*0280*/ 	.word	0x000000ff
        /*0284*/ 	.word	0x00000000
        /*0288*/ 	.short	0x010a
        /*028a*/ 	.byte	0x04
	.zero		1


	//   ....[28]....
        /*028c*/ 	.word	0x00001e20
        /*0290*/ 	.word	0x000000ff
        /*0294*/ 	.word	0x00000000
        /*0298*/ 	.short	0x010a
        /*029a*/ 	.byte	0x04
	.zero		1


	//   ....[29]....
        /*029c*/ 	.word	0x00002080
        /*02a0*/ 	.word	0x00000005
        /*02a4*/ 	.word	0x00000000
        /*02a8*/ 	.short	0x0101
        /*02aa*/ 	.byte	0x3f
	.zero		1


	//   ....[30]....
        /*02ac*/ 	.word	0x00002190
        /*02b0*/ 	.word	0x00000003
        /*02b4*/ 	.word	0x00000000
        /*02b8*/ 	.short	0x0101
        /*02ba*/ 	.byte	0x2e
	.zero		1


	//   ....[31]....
        /*02bc*/ 	.word	0x00002290
        /*02c0*/ 	.word	0x00000003
        /*02c4*/ 	.word	0x00000000
        /*02c8*/ 	.short	0x0101
        /*02ca*/ 	.byte	0x3f
	.zero		1


	//   ....[32]....
        /*02cc*/ 	.word	0x00002310
        /*02d0*/ 	.word	0x000000ff
        /*02d4*/ 	.word	0x00000008
        /*02d8*/ 	.short	0x010a
        /*02da*/ 	.byte	0x2b
	.zero		1


	//   ....[33]....
        /*02dc*/ 	.word	0x00006470
        /*02e0*/ 	.word	0x00000000
        /*02e4*/ 	.word	0x00000000
        /*02e8*/ 	.short	0x0101
        /*02ea*/ 	.byte	0x2e
	.zero		1


	//   ....[34]....
        /*02ec*/ 	.word	0x00006db0
        /*02f0*/ 	.word	0x0000000d
        /*02f4*/ 	.word	0x00000048
        /*02f8*/ 	.short	0x010a
        /*02fa*/ 	.byte	0x3f
	.zero		1


	//   ....[35]....
        /*02fc*/ 	.word	0x00007190
        /*0300*/ 	.word	0x00000006
        /*0304*/ 	.word	0x000000c8
        /*0308*/ 	.short	0x0101
        /*030a*/ 	.byte	0x3f
	.zero		1


	//   ....[36]....
        /*030c*/ 	.word	0x000078c0
        /*0310*/ 	.word	0x00000007
        /*0314*/ 	.word	0x00000000
        /*0318*/ 	.short	0x010a
        /*031a*/ 	.byte	0x3f
	.zero		1


	//   ....[37]....
        /*031c*/ 	.word	0x00007940
        /*0320*/ 	.word	0x00000006
        /*0324*/ 	.word	0x00000000
        /*0328*/ 	.short	0x010a
        /*032a*/ 	.byte	0x3f
	.zero		1


	//   ....[38]....
        /*032c*/ 	.word	0x000079d0
        /*0330*/ 	.word	0x00000007
        /*0334*/ 	.word	0x00000000
        /*0338*/ 	.short	0x010a
        /*033a*/ 	.byte	0x3f
	.zero		1


	//   ....[39]....
        /*033c*/ 	.word	0x00007a60
        /*0340*/ 	.word	0x00000006
        /*0344*/ 	.word	0x00000000
        /*0348*/ 	.short	0x010a
        /*034a*/ 	.byte	0x3f
	.zero		1


	//   ....[40]....
        /*034c*/ 	.word	0x00007af0
        /*0350*/ 	.word	0x00000007
        /*0354*/ 	.word	0x00000000
        /*0358*/ 	.short	0x010a
        /*035a*/ 	.byte	0x3f
	.zero		1


	//   ....[41]....
        /*035c*/ 	.word	0x00007b80
        /*0360*/ 	.word	0x00000006
        /*0364*/ 	.word	0x00000000
        /*0368*/ 	.short	0x010a
        /*036a*/ 	.byte	0x3f
	.zero		1


	//   ....[42]....
        /*036c*/ 	.word	0x00007c10
        /*0370*/ 	.word	0x00000007
        /*0374*/ 	.word	0x00000000
        /*0378*/ 	.short	0x010a
        /*037a*/ 	.byte	0x3f
	.zero		1


	//   ....[43]....
        /*037c*/ 	.word	0x00007ca0
        /*0380*/ 	.word	0x00000006
        /*0384*/ 	.word	0x00000000
        /*0388*/ 	.short	0x010a
        /*038a*/ 	.byte	0x3f
	.zero		1


	//   ....[44]....
        /*038c*/ 	.word	0x00007d30
        /*0390*/ 	.word	0x00000005
        /*0394*/ 	.word	0x00000000
        /*0398*/ 	.short	0x010a
        /*039a*/ 	.byte	0x3f
	.zero		1


	//   ....[45]....
        /*039c*/ 	.word	0x00007da0
        /*03a0*/ 	.word	0x00000003
        /*03a4*/ 	.word	0xfffffff8
        /*03a8*/ 	.short	0x010a
        /*03aa*/ 	.byte	0x3f
	.zero		1


	//   ....[46]....
        /*03ac*/ 	.word	0x00007df0
        /*03b0*/ 	.word	0x00000003
        /*03b4*/ 	.word	0x00000000
        /*03b8*/ 	.short	0x010a
        /*03ba*/ 	.byte	0x3f
	.zero		1


	//   ....[47]....
        /*03bc*/ 	.word	0x00007e50
        /*03c0*/ 	.word	0x00000005
        /*03c4*/ 	.word	0x00000000
        /*03c8*/ 	.short	0x010a
        /*03ca*/ 	.byte	0x3f
	.zero		1


	//   ....[48]....
        /*03cc*/ 	.word	0x00007eb0
        /*03d0*/ 	.word	0x00000003
        /*03d4*/ 	.word	0x00000008
        /*03d8*/ 	.short	0x010a
        /*03da*/ 	.byte	0x3f
	.zero		1


	//   ....[49]....
        /*03dc*/ 	.word	0x00007f80
        /*03e0*/ 	.word	0x0000000d
        /*03e4*/ 	.word	0x00000048
        /*03e8*/ 	.short	0x010a
        /*03ea*/ 	.byte	0x3f
	.zero		1


	//   ....[50]....
        /*03ec*/ 	.word	0x00008050
        /*03f0*/ 	.word	0x00000007
        /*03f4*/ 	.word	0x00000000
        /*03f8*/ 	.short	0x010a
        /*03fa*/ 	.byte	0x3f
	.zero		1


	//   ....[51]....
        /*03fc*/ 	.word	0x000080a0
        /*0400*/ 	.word	0x00000006
        /*0404*/ 	.word	0x00000000
        /*0408*/ 	.short	0x010a
        /*040a*/ 	.byte	0x3f
	.zero		1


	//   ....[52]....
        /*040c*/ 	.word	0x000080f0
        /*0410*/ 	.word	0x00000007
        /*0414*/ 	.word	0x00000000
        /*0418*/ 	.short	0x010a
        /*041a*/ 	.byte	0x3f
	.zero		1


	//   ....[53]....
        /*041c*/ 	.word	0x00008140
        /*0420*/ 	.word	0x00000006
        /*0424*/ 	.word	0x00000000
        /*0428*/ 	.short	0x010a
        /*042a*/ 	.byte	0x3f
	.zero		1


	//   ....[54]....
        /*042c*/ 	.word	0x00008190
        /*0430*/ 	.word	0x00000007
        /*0434*/ 	.word	0x00000000
        /*0438*/ 	.short	0x010a
        /*043a*/ 	.byte	0x3f
	.zero		1


	//   ....[55]....
        /*043c*/ 	.word	0x000081e0
        /*0440*/ 	.word	0x00000006
        /*0444*/ 	.word	0x00000000
        /*0448*/ 	.short	0x010a
        /*044a*/ 	.byte	0x3f
	.zero		1


	//   ....[56]....
        /*044c*/ 	.word	0x00008230
        /*0450*/ 	.word	0x00000007
        /*0454*/ 	.word	0x00000000
        /*0458*/ 	.short	0x010a
        /*045a*/ 	.byte	0x3f
	.zero		1


	//   ....[57]....
        /*045c*/ 	.word	0x00008280
        /*0460*/ 	.word	0x00000006
        /*0464*/ 	.word	0x00000000
        /*0468*/ 	.short	0x010a
        /*046a*/ 	.byte	0x3f
	.zero		1


	//----- nvinfo : EIATTR_NUM_MBARRIERS
	.align		4
.L_37:
        /*046c*/ 	.byte	0x03, 0x38
        /*046e*/ 	.short	0x0018


	//----- nvinfo : EIATTR_EXIT_INSTR_OFFSETS
	.align		4
        /*0470*/ 	.byte	0x04, 0x1c
        /*0472*/ 	.short	(.L_39 - .L_38)


	//   ....[0]....
.L_38:
        /*0474*/ 	.word	0x000014c0


	//   ....[1]....
        /*0478*/ 	.word	0x00001520


	//   ....[2]....
        /*047c*/ 	.word	0x00006a90


	//   ....[3]....
        /*0480*/ 	.word	0x00006ac0


	//   ....[4]....
        /*0484*/ 	.word	0x00007d80


	//----- nvinfo : EIATTR_MAX_THREADS
	.align		4
.L_39:
        /*0488*/ 	.byte	0x04, 0x05
        /*048a*/ 	.short	(.L_41 - .L_40)
.L_40:
        /*048c*/ 	.word	0x00000180
        /*0490*/ 	.word	0x00000001
        /*0494*/ 	.word	0x00000001


	//----- nvinfo : EIATTR_CRS_STACK_SIZE
	.align		4
.L_41:
        /*0498*/ 	.byte	0x04, 0x1e
        /*049a*/ 	.short	(.L_43 - .L_42)
.L_42:
        /*049c*/ 	.word	0x00000000


	//----- nvinfo : EIATTR_CBANK_PARAM_SIZE
	.align		4
.L_43:
        /*04a0*/ 	.byte	0x03, 0x19
        /*04a2*/ 	.short	0x0470


	//----- nvinfo : EIATTR_PARAM_CBANK
	.align		4
        /*04a4*/ 	.byte	0x04, 0x0a
        /*04a6*/ 	.short	(.L_45 - .L_44)
	.align		4
.L_44:
        /*04a8*/ 	.word	index@(.nv.constant0._ZN7cutlass13device_kernelINS_4gemm6kernel13GemmUniversalIN4cute5tupleIJiiiiEEENS1_10collective13CollectiveMmaINS1_34MainloopSm90TmaGmmaWarpSpecializedILi9ENS5_IJNS4_1CILi2EEENSA_ILi1EEESC_EEENS1_32KernelTmaWarpSpecializedPingpongEEENS5_IJNSA_ILi64EEENSA_ILi128EEENSA_ILi32EEEEEENS_10tfloat32_tENS5_IJlSC_lEEESK_SL_NS4_8TiledMMAINS4_8MMA_AtomIJNS4_4SM904GMMA30MMA_64x128x8_F32TF32TF32_SS_TNILNSP_7ScaleInE1ELSR_1EEEEEENS4_6LayoutINS5_IJSC_SC_SC_EEENS5_IJNSA_ILi0EEESW_SW_EEEEENS5_IJNS4_10UnderscoreESZ_SZ_EEEEENS4_13SM90_TMA_LOADENS4_14ComposedLayoutINS4_7SwizzleILi3ELi4ELi3EEENS4_18smem_ptr_flag_bitsILi32EEENSU_INS5_IJNSA_ILi8EEESI_EEENS5_IJSI_SC_EEEEEEEvNS4_8identityENS4_23SM90_TMA_LOAD_MULTICASTES1C_vS1D_EENS_8epilogue10collective6detail29Sm90TmaWarpSpecializedAdapterINS1H_15DefaultEpilogueISK_SL_SL_NS1G_6thread17LinearCombinationISK_Li1EffLNS1L_9ScaleType4KindE0ELNS_15FloatRoundStyleE2ESK_EENS1_15EpilogueDefaultEEEEEvvEEEEvNT_6ParamsE)
        /*04ac*/ 	.short	0x0210
        /*04ae*/ 	.short	0x0470


	//----- nvinfo : EIATTR_SW_WAR
	.align		4
.L_45:
        /*04b0*/ 	.byte	0x04, 0x36
        /*04b2*/ 	.short	(.L_47 - .L_46)
.L_46:
        /*04b4*/ 	.word	0x00000008
.L_47:


//--------------------- .nv.callgraph             --------------------------
	.section	.nv.callgraph,"",@"SHT_CUDA_CALLGRAPH"
	.align	4
	.sectionentsize	8
	.align		4
        /*0000*/ 	.word	0x00000000
	.align		4
        /*0004*/ 	.word	0xffffffff
	.align		4
        /*0008*/ 	.word	index@(_ZN7cutlass13device_kernelINS_4gemm6kernel13GemmUniversalIN4cute5tupleIJiiiiEEENS1_10collective13CollectiveMmaINS1_34MainloopSm90TmaGmmaWarpSpecializedILi9ENS5_IJNS4_1CILi2EEENSA_ILi1EEESC_EEENS1_32KernelTmaWarpSpecializedPingpongEEENS5_IJNSA_ILi64EEENSA_ILi128EEENSA_ILi32EEEEEENS_10tfloat32_tENS5_IJlSC_lEEESK_SL_NS4_8TiledMMAINS4_8MMA_AtomIJNS4_4SM904GMMA30MMA_64x128x8_F32TF32TF32_SS_TNILNSP_7ScaleInE1ELSR_1EEEEEENS4_6LayoutINS5_IJSC_SC_SC_EEENS5_IJNSA_ILi0EEESW_SW_EEEEENS5_IJNS4_10UnderscoreESZ_SZ_EEEEENS4_13SM90_TMA_LOADENS4_14ComposedLayoutINS4_7SwizzleILi3ELi4ELi3EEENS4_18smem_ptr_flag_bitsILi32EEENSU_INS5_IJNSA_ILi8EEESI_EEENS5_IJSI_SC_EEEEEEEvNS4_8identityENS4_23SM90_TMA_LOAD_MULTICASTES1C_vS1D_EENS_8epilogue10collective6detail29Sm90TmaWarpSpecializedAdapterINS1H_15DefaultEpilogueISK_SL_SL_NS1G_6thread17LinearCombinationISK_Li1EffLNS1L_9ScaleType4KindE0ELNS_15FloatRoundStyleE2ESK_EENS1_15EpilogueDefaultEEEEEvvEEEEvNT_6ParamsE)
	.align		4
        /*000c*/ 	.word	index@(__assertfail)
	.align		4
        /*0010*/ 	.word	0x00000000
	.align		4
        /*0014*/ 	.word	0xfffffffe
	.align		4
        /*0018*/ 	.word	0x00000000
	.align		4
        /*001c*/ 	.word	0xfffffffd
	.align		4
        /*0020*/ 	.word	0x00000000
	.align		4
        /*0024*/ 	.word	0xfffffffc


//--------------------- .nv.constant4             --------------------------
	.section	.nv.constant4,"a",@progbits
	.align	8
	.align		8
.nv.constant4:
        /*0000*/ 	.dword	__assertfail
	.align		8
        /*0008*/ 	.dword	__unnamed_1
	.align		8
        /*0010*/ 	.dword	_ZN39_INTERNAL_b746e5a7_4_k_cu_247b75cd_65084cuda3std3__45__cpo5beginE
	.align		8
        /*0018*/ 	.dword	_ZN39_INTERNAL_b746e5a7_4_k_cu_247b75cd_65084cuda3std3__45__cpo3endE
	.align		8
        /*0020*/ 	.dword	_ZN39_INTERNAL_b746e5a7_4_k_cu_247b75cd_65084cuda3std3__45__cpo6cbeginE
	.align		8
        /*0028*/ 	.dword	_ZN39_INTERNAL_b746e5a7_4_k_cu_247b75cd_65084cuda3std3__45__cpo4cendE
	.align		8
        /*0030*/ 	.dword	_ZN39_INTERNAL_b746e5a7_4_k_cu_247b75cd_65084cuda3std3__441_GLOBAL__N__b746e5a7_4_k_cu_247b75cd_65086ignoreE
	.align		8
        /*0038*/ 	.dword	_ZN39_INTERNAL_b746e5a7_4_k_cu_247b75cd_65084cuda3std3__419piecewise_constructE
	.align		8
        /*0040*/ 	.dword	_ZN39_INTERNAL_b746e5a7_4_k_cu_247b75cd_65084cuda3std3__48in_placeE
	.align		8
        /*0048*/ 	.dword	_ZN39_INTERNAL_b746e5a7_4_k_cu_247b75cd_65084cuda3std6ranges3__45__cpo4swapE
	.align		8
        /*0050*/ 	.dword	_ZN39_INTERNAL_b746e5a7_4_k_cu_247b75cd_65084cuda3std6ranges3__45__cpo9iter_moveE
	.align		8
        /*0058*/ 	.dword	_ZN39_INTERNAL_b746e5a7_4_k_cu_247b75cd_65084cute7productE
	.align		8
        /*0060*/ 	.dword	_ZN39_INTERNAL_b746e5a7_4_k_cu_247b75cd_65084cute1_E
	.align		8
        /*0068*/ 	.dword	$str$22
	.align		8
        /*0070*/ 	.dword	$str$23


//--------------------- .text._ZN7cutlass13device_kernelINS_4gemm6kernel13GemmUniversalIN4cute5tupleIJiiiiEEENS1_10collective13CollectiveMmaINS1_34MainloopSm90TmaGmmaWarpSpecializedILi9ENS5_IJNS4_1CILi2EEENSA_ILi1EEESC_EEENS1_32KernelTmaWarpSpecializedPingpongEEENS5_IJNSA_ILi64EEENSA_ILi128EEENSA_ILi32EEEEEENS_10tfloat32_tENS5_IJlSC_lEEESK_SL_NS4_8TiledMMAINS4_8MMA_AtomIJNS4_4SM904GMMA30MMA_64x128x8_F32TF32TF32_SS_TNILNSP_7ScaleInE1ELSR_1EEEEEENS4_6LayoutINS5_IJSC_SC_SC_EEENS5_IJNSA_ILi0EEESW_SW_EEEEENS5_IJNS4_10UnderscoreESZ_SZ_EEEEENS4_13SM90_TMA_LOADENS4_14ComposedLayoutINS4_7SwizzleILi3ELi4ELi3EEENS4_18smem_ptr_flag_bitsILi32EEENSU_INS5_IJNSA_ILi8EEESI_EEENS5_IJSI_SC_EEEEEEEvNS4_8identityENS4_23SM90_TMA_LOAD_MULTICASTES1C_vS1D_EENS_8epilogue10collective6detail29Sm90TmaWarpSpecializedAdapterINS1H_15DefaultEpilogueISK_SL_SL_NS1G_6thread17LinearCombinationISK_Li1EffLNS1L_9ScaleType4KindE0ELNS_15FloatRoundStyleE2ESK_EENS1_15EpilogueDefaultEEEEEvvEEEEvNT_6ParamsE --------------------------
	.section	.text._ZN7cutlass13device_kernelINS_4gemm6kernel13GemmUniversalIN4cute5tupleIJiiiiEEENS1_10collective13CollectiveMmaINS1_34MainloopSm90TmaGmmaWarpSpecializedILi9ENS5_IJNS4_1CILi2EEENSA_ILi1EEESC_EEENS1_32KernelTmaWarpSpecializedPingpongEEENS5_IJNSA_ILi64EEENSA_ILi128EEENSA_ILi32EEEEEENS_10tfloat32_tENS5_IJlSC_lEEESK_SL_NS4_8TiledMMAINS4_8MMA_AtomIJNS4_4SM904GMMA30MMA_64x128x8_F32TF32TF32_SS_TNILNSP_7ScaleInE1ELSR_1EEEEEENS4_6LayoutINS5_IJSC_SC_SC_EEENS5_IJNSA_ILi0EEESW_SW_EEEEENS5_IJNS4_10UnderscoreESZ_SZ_EEEEENS4_13SM90_TMA_LOADENS4_14ComposedLayoutINS4_7SwizzleILi3ELi4ELi3EEENS4_18smem_ptr_flag_bitsILi32EEENSU_INS5_IJNSA_ILi8EEESI_EEENS5_IJSI_SC_EEEEEEEvNS4_8identityENS4_23SM90_TMA_LOAD_MULTICASTES1C_vS1D_EENS_8epilogue10collective6detail29Sm90TmaWarpSpecializedAdapterINS1H_15DefaultEpilogueISK_SL_SL_NS1G_6thread17LinearCombinationISK_Li1EffLNS1L_9ScaleType4KindE0ELNS_15FloatRoundStyleE2ESK_EENS1_15EpilogueDefaultEEEEEvvEEEEvNT_6ParamsE,"ax",@progbits
	.align	128
.text._ZN7cutlass13device_kernelINS_4gemm6kernel13GemmUniversalIN4cute5tupleIJiiiiEEENS1_10collective13CollectiveMmaINS1_34MainloopSm90TmaGmmaWarpSpecializedILi9ENS5_IJNS4_1CILi2EEENSA_ILi1EEESC_EEENS1_32KernelTmaWarpSpecializedPingpongEEENS5_IJNSA_ILi64EEENSA_ILi128EEENSA_ILi32EEEEEENS_10tfloat32_tENS5_IJlSC_lEEESK_SL_NS4_8TiledMMAINS4_8MMA_AtomIJNS4_4SM904GMMA30MMA_64x128x8_F32TF32TF32_SS_TNILNSP_7ScaleInE1ELSR_1EEEEEENS4_6LayoutINS5_IJSC_SC_SC_EEENS5_IJNSA_ILi0EEESW_SW_EEEEENS5_IJNS4_10UnderscoreESZ_SZ_EEEEENS4_13SM90_TMA_LOADENS4_14ComposedLayoutINS4_7SwizzleILi3ELi4ELi3EEENS4_18smem_ptr_flag_bitsILi32EEENSU_INS5_IJNSA_ILi8EEESI_EEENS5_IJSI_SC_EEEEEEEvNS4_8identityENS4_23SM90_TMA_LOAD_MULTICASTES1C_vS1D_EENS_8epilogue10collective6detail29Sm90TmaWarpSpecializedAdapterINS1H_15DefaultEpilogueISK_SL_SL_NS1G_6thread17LinearCombinationISK_Li1EffLNS1L_9ScaleType4KindE0ELNS_15FloatRoundStyleE2ESK_EENS1_15EpilogueDefaultEEEEEvvEEEEvNT_6ParamsE:
        .type           _ZN7cutlass13device_kernelINS_4gemm6kernel13GemmUniversalIN4cute5tupleIJiiiiEEENS1_10collective13CollectiveMmaINS1_34MainloopSm90TmaGmmaWarpSpecializedILi9ENS5_IJNS4_1CILi2EEENSA_ILi1EEESC_EEENS1_32KernelTmaWarpSpecializedPingpongEEENS5_IJNSA_ILi64EEENSA_ILi128EEENSA_ILi32EEEEEENS_10tfloat32_tENS5_IJlSC_lEEESK_SL_NS4_8TiledMMAINS4_8MMA_AtomIJNS4_4SM904GMMA30MMA_64x128x8_F32TF32TF32_SS_TNILNSP_7ScaleInE1ELSR_1EEEEEENS4_6LayoutINS5_IJSC_SC_SC_EEENS5_IJNSA_ILi0EEESW_SW_EEEEENS5_IJNS4_10UnderscoreESZ_SZ_EEEEENS4_13SM90_TMA_LOADENS4_14ComposedLayoutINS4_7SwizzleILi3ELi4ELi3EEENS4_18smem_ptr_flag_bitsILi32EEENSU_INS5_IJNSA_ILi8EEESI_EEENS5_IJSI_SC_EEEEEEEvNS4_8identityENS4_23SM90_TMA_LOAD_MULTICASTES1C_vS1D_EENS_8epilogue10collective6detail29Sm90TmaWarpSpecializedAdapterINS1H_15DefaultEpilogueISK_SL_SL_NS1G_6thread17LinearCombinationISK_Li1EffLNS1L_9ScaleType4KindE0ELNS_15FloatRoundStyleE2ESK_EENS1_15EpilogueDefaultEEEEEvvEEEEvNT_6ParamsE,@function
        .size           _ZN7cutlass13device_kernelINS_4gemm6kernel13GemmUniversalIN4cute5tupleIJiiiiEEENS1_10collective13CollectiveMmaINS1_34MainloopSm90TmaGmmaWarpSpecializedILi9ENS5_IJNS4_1CILi2EEENSA_ILi1EEESC_EEENS1_32KernelTmaWarpSpecializedPingpongEEENS5_IJNSA_ILi64EEENSA_ILi128EEENSA_ILi32EEEEEENS_10tfloat32_tENS5_IJlSC_lEEESK_SL_NS4_8TiledMMAINS4_8MMA_AtomIJNS4_4SM904GMMA30MMA_64x128x8_F32TF32TF32_SS_TNILNSP_7ScaleInE1ELSR_1EEEEEENS4_6LayoutINS5_IJSC_SC_SC_EEENS5_IJNSA_ILi0EEESW_SW_EEEEENS5_IJNS4_10UnderscoreESZ_SZ_EEEEENS4_13SM90_TMA_LOADENS4_14ComposedLayoutINS4_7SwizzleILi3ELi4ELi3EEENS4_18smem_ptr_flag_bitsILi32EEENSU_INS5_IJNSA_ILi8EEESI_EEENS5_IJSI_SC_EEEEEEEvNS4_8identityENS4_23SM90_TMA_LOAD_MULTICASTES1C_vS1D_EENS_8epilogue10collective6detail29Sm90TmaWarpSpecializedAdapterINS1H_15DefaultEpilogueISK_SL_SL_NS1G_6thread17LinearCombinationISK_Li1EffLNS1L_9ScaleType4KindE0ELNS_15FloatRoundStyleE2ESK_EENS1_15EpilogueDefaultEEEEEvvEEEEvNT_6ParamsE,(.L_x_212 - _ZN7cutlass13device_kernelINS_4gemm6kernel13GemmUniversalIN4cute5tupleIJiiiiEEENS1_10collective13CollectiveMmaINS1_34MainloopSm90TmaGmmaWarpSpecializedILi9ENS5_IJNS4_1CILi2EEENSA_ILi1EEESC_EEENS1_32KernelTmaWarpSpecializedPingpongEEENS5_IJNSA_ILi64EEENSA_ILi128EEENSA_ILi32EEEEEENS_10tfloat32_tENS5_IJlSC_lEEESK_SL_NS4_8TiledMMAINS4_8MMA_AtomIJNS4_4SM904GMMA30MMA_64x128x8_F32TF32TF32_SS_TNILNSP_7ScaleInE1ELSR_1EEEEEENS4_6LayoutINS5_IJSC_SC_SC_EEENS5_IJNSA_ILi0EEESW_SW_EEEEENS5_IJNS4_10UnderscoreESZ_SZ_EEEEENS4_13SM90_TMA_LOADENS4_14ComposedLayoutINS4_7SwizzleILi3ELi4ELi3EEENS4_18smem_ptr_flag_bitsILi32EEENSU_INS5_IJNSA_ILi8EEESI_EEENS5_IJSI_SC_EEEEEEEvNS4_8identityENS4_23SM90_TMA_LOAD_MULTICASTES1C_vS1D_EENS_8epilogue10collective6detail29Sm90TmaWarpSpecializedAdapterINS1H_15DefaultEpilogueISK_SL_SL_NS1G_6thread17LinearCombinationISK_Li1EffLNS1L_9ScaleType4KindE0ELNS_15FloatRoundStyleE2ESK_EENS1_15EpilogueDefaultEEEEEvvEEEEvNT_6ParamsE)
        .other          _ZN7cutlass13device_kernelINS_4gemm6kernel13GemmUniversalIN4cute5tupleIJiiiiEEENS1_10collective13CollectiveMmaINS1_34MainloopSm90TmaGmmaWarpSpecializedILi9ENS5_IJNS4_1CILi2EEENSA_ILi1EEESC_EEENS1_32KernelTmaWarpSpecializedPingpongEEENS5_IJNSA_ILi64EEENSA_ILi128EEENSA_ILi32EEEEEENS_10tfloat32_tENS5_IJlSC_lEEESK_SL_NS4_8TiledMMAINS4_8MMA_AtomIJNS4_4SM904GMMA30MMA_64x128x8_F32TF32TF32_SS_TNILNSP_7ScaleInE1ELSR_1EEEEEENS4_6LayoutINS5_IJSC_SC_SC_EEENS5_IJNSA_ILi0EEESW_SW_EEEEENS5_IJNS4_10UnderscoreESZ_SZ_EEEEENS4_13SM90_TMA_LOADENS4_14ComposedLayoutINS4_7SwizzleILi3ELi4ELi3EEENS4_18smem_ptr_flag_bitsILi32EEENSU_INS5_IJNSA_ILi8EEESI_EEENS5_IJSI_SC_EEEEEEEvNS4_8identityENS4_23SM90_TMA_LOAD_MULTICASTES1C_vS1D_EENS_8epilogue10collective6detail29Sm90TmaWarpSpecializedAdapterINS1H_15DefaultEpilogueISK_SL_SL_NS1G_6thread17LinearCombinationISK_Li1EffLNS1L_9ScaleType4KindE0ELNS_15FloatRoundStyleE2ESK_EENS1_15EpilogueDefaultEEEEEvvEEEEvNT_6ParamsE,@"STO_CUDA_ENTRY STV_DEFAULT"
_ZN7cutlass13device_kernelINS_4gemm6kernel13GemmUniversalIN4cute5tupleIJiiiiEEENS1_10collective13CollectiveMmaINS1_34MainloopSm90TmaGmmaWarpSpecializedILi9ENS5_IJNS4_1CILi2EEENSA_ILi1EEESC_EEENS1_32KernelTmaWarpSpecializedPingpongEEENS5_IJNSA_ILi64EEENSA_ILi128EEENSA_ILi32EEEEEENS_10tfloat32_tENS5_IJlSC_lEEESK_SL_NS4_8TiledMMAINS4_8MMA_AtomIJNS4_4SM904GMMA30MMA_64x128x8_F32TF32TF32_SS_TNILNSP_7ScaleInE1ELSR_1EEEEEENS4_6LayoutINS5_IJSC_SC_SC_EEENS5_IJNSA_ILi0EEESW_SW_EEEEENS5_IJNS4_10UnderscoreESZ_SZ_EEEEENS4_13SM90_TMA_LOADENS4_14ComposedLayoutINS4_7SwizzleILi3ELi4ELi3EEENS4_18smem_ptr_flag_bitsILi32EEENSU_INS5_IJNSA_ILi8EEESI_EEENS5_IJSI_SC_EEEEEEEvNS4_8identityENS4_23SM90_TMA_LOAD_MULTICASTES1C_vS1D_EENS_8epilogue10collective6detail29Sm90TmaWarpSpecializedAdapterINS1H_15DefaultEpilogueISK_SL_SL_NS1G_6thread17LinearCombinationISK_Li1EffLNS1L_9ScaleType4KindE0ELNS_15FloatRoundStyleE2ESK_EENS1_15EpilogueDefaultEEEEEvvEEEEvNT_6ParamsE:
[----:B------:R-:W0:Y:S02]  /*0000*/  LDC R1, c[0x0][0x28] ;  /* 0x00000a00ff017b82 */ /* 0x000e240000000800 */
[----:B0-----:R-:W-:Y:S01]  /*0010*/  VIADD R1, R1, 0xfffffff8 ;  /* 0xfffffff801017836 */ /* 0x001fe20000000000 */
[----:B------:R-:W0:Y:S01]  /*0020*/  S2R R4, SR_TID.X ;  /* 0x0000000000047919 */ /* 0x000e220000002100 */
[----:B------:R-:W-:Y:S01]  /*0030*/  ELECT P0, URZ, PT ;  /* 0x00000000003f782f */ /* 0x000fe20003800000 */
[----:B------:R-:W-:Y:S01]  /*0040*/  BSSY B0, `(.L_x_0) ;  /* 0x000000f000007945 */ /* 0x000fe20003800000 */
[--C-:B0-----:R-:W-:Y:S02]  /*0050*/  SHF.R.U32.HI R0, RZ, 0x5, R4.reuse ;  /* 0x00000005ff007819 */ /* 0x101fe40000011604 */
[----:B------:R-:W-:-:S03]  /*0060*/  SHF.R.U32.HI R7, RZ, 0x7, R4 ;  /* 0x00000007ff077819 */ /* 0x000fc60000011604 */
[----:B------:R-:W0:Y:S04]  /*0070*/  SHFL.IDX PT, R2, R0, RZ, 0x1f ;  /* 0x00001fff00027589 */ /* 0x000e2800000e0000 */
[----:B------:R1:W2:Y:S01]  /*0080*/  SHFL.IDX PT, R10, R7, RZ, 0x1f ;  /* 0x00001fff070a7589 */ /* 0x0002a200000e0000 */
[----:B0-----:R-:W-:-:S13]  /*0090*/  ISETP.NE.OR P0, PT, R2, RZ, !P0 ;  /* 0x000000ff0200720c */ /* 0x001fda0004705670 */
[----:B-12---:R-:W-:Y:S05]  /*00a0*/  @P0 BRA `(.L_x_1) ;  /* 0x0000000000200947 */ /* 0x006fea0003800000 */
[----:B------:R-:W-:Y:S02]  /*00b0*/  ULDC.64 UR4, c[0x0][0x198] ;  /* 0x0000660000047ab9 */ /* 0x000fe40000000a00 */
[----:B------:R-:W-:Y:S02]  /*00c0*/  UIADD3 UR6, UP0, UR4, 0xf0, URZ ;  /* 0x000000f004067890 */ /* 0x000fe4000ff1e03f */
[----:B------:R-:W-:Y:S02]  /*00d0*/  UIADD3 UR4, UP1, UR4, 0x1f0, URZ ;  /* 0x000001f004047890 */ /* 0x000fe4000ff3e03f */
[----:B------:R-:W-:Y:S02]  /*00e0*/  UIADD3.X UR7, URZ, UR5, URZ, UP0, !UPT ;  /* 0x000000053f077290 */ /* 0x000fe400087fe43f */
[----:B------:R-:W-:-:S07]  /*00f0*/  UIADD3.X UR5, URZ, UR5, URZ, UP1, !UPT ;  /* 0x000000053f057290 */ /* 0x000fce0008ffe43f */
[----:B------:R0:W-:Y:S02]  /*0100*/  UTMACCTL.PF [UR6] ;  /* 0x00000000060079b9 */ /* 0x0001e40008040000 */
[----:B------:R0:W-:Y:S02]  /*0110*/  UTMACCTL.PF [UR4] ;  /* 0x00000000040079b9 */ /* 0x0001e40008040000 */
[----:B0-----:R-:W-:Y:S01]  /*0120*/  NOP ;  /* 0x0000000000007918 */ /* 0x001fe20000000000 */
.L_x_1:
[----:B------:R-:W-:Y:S05]  /*0130*/  BSYNC B0 ;  /* 0x0000000000007941 */ /* 0x000fea0003800000 */
.L_x_0:
[----:B------:R-:W0:Y:S02]  /*0140*/  SHFL.IDX PT, R9, R0, RZ, 0x1f ;  /* 0x00001fff00097589 */ /* 0x000e2400000e0000 */
[----:B0-----:R-:W-:-:S13]  /*0150*/  ISETP.NE.AND P0, PT, R9, RZ, PT ;  /* 0x000000ff0900720c */ /* 0x001fda0003f05270 */
[----:B------:R-:W-:Y:S05]  /*0160*/  @P0 BRA `(.L_x_2) ;  /* 0x00000000008c0947 */ /* 0x000fea0003800000 */
[----:B------:R-:W-:Y:S01]  /*0170*/  ELECT P0, URZ, PT ;  /* 0x00000000003f782f */ /* 0x000fe20003800000 */
[----:B------:R-:W-:-:S12]  /*0180*/  BSSY B0, `(.L_x_2) ;  /* 0x0000021000007945 */ /* 0x000fd80003800000 */
[----:B------:R-:W-:Y:S05]  /*0190*/  @!P0 BRA `(.L_x_3) ;  /* 0x00000000007c8947 */ /* 0x000fea0003800000 */
[----:B------:R-:W0:Y:S01]  /*01a0*/  S2UR UR8, SR_CgaCtaId ;  /* 0x00000000000879c3 */ /* 0x000e220000008800 */
[----:B------:R-:W-:Y:S01]  /*01b0*/  UMOV UR4, 0x400 ;  /* 0x0000040000047882 */ /* 0x000fe20000000000 */
[----:B------:R-:W-:Y:S01]  /*01c0*/  UMOV UR5, 0x1 ;  /* 0x0000000100057882 */ /* 0x000fe20000000000 */
[----:B------:R-:W-:Y:S02]  /*01d0*/  UMOV UR6, 0x2 ;  /* 0x0000000200067882 */ /* 0x000fe40000000000 */
[----:B------:R-:W-:-:S04]  /*01e0*/  UIADD3 UR6, -UR6, 0x100000, URZ ;  /* 0x0010000006067890 */ /* 0x000fc8000fffe13f */
[----:B------:R-:W-:Y:S02]  /*01f0*/  USHF.L.U32 UR7, UR6, 0xb, URZ ;  /* 0x0000000b06077899 */ /* 0x000fe4000800063f */
[----:B------:R-:W-:Y:S02]  /*0200*/  USHF.L.U32 UR6, UR6, 0x1, URZ ;  /* 0x0000000106067899 */ /* 0x000fe4000800063f */
[----:B0-----:R-:W-:Y:S02]  /*0210*/  ULEA UR8, UR8, UR4, 0x18 ;  /* 0x0000000408087291 */ /* 0x001fe4000f8ec03f */
[----:B------:R-:W-:-:S04]  /*0220*/  UIADD3 UR4, -UR5, 0x100000, URZ ;  /* 0x0010000005047890 */ /* 0x000fc8000fffe13f */
[----:B------:R-:W-:Y:S02]  /*0230*/  USHF.L.U32 UR5, UR4, 0xb, URZ ;  /* 0x0000000b04057899 */ /* 0x000fe4000800063f */
[----:B------:R-:W-:Y:S01]  /*0240*/  USHF.L.U32 UR4, UR4, 0x1, URZ ;  /* 0x0000000104047899 */ /* 0x000fe2000800063f */
[----:B------:R-:W0:Y:S11]  /*0250*/  FENCE.VIEW.ASYNC.S ;  /* 0x00000000000073c6 */ /* 0x000e360000000000 */
[----:B0-----:R0:W1:Y:S01]  /*0260*/  SYNCS.EXCH.64 URZ, [UR8], UR4 ;  /* 0x00000004083f75b2 */ /* 0x0010620008000100 */
[----:B------:R0:W2:Y:S01]  /*0270*/  SYNCS.EXCH.64 URZ, [UR8+0x48], UR6 ;  /* 0x00004806083f75b2 */ /* 0x0000a20008000100 */
[----:B------:R0:W3:Y:S01]  /*0280*/  SYNCS.EXCH.64 URZ, [UR8+0x8], UR4 ;  /* 0x00000804083f75b2 */ /* 0x0000e20008000100 */
[----:B------:R0:W4:Y:S01]  /*0290*/  SYNCS.EXCH.64 URZ, [UR8+0x50], UR6 ;  /* 0x00005006083f75b2 */ /* 0x0001220008000100 */
[----:B------:R0:W0:Y:S01]  /*02a0*/  SYNCS.EXCH.64 URZ, [UR8+0x10], UR4 ;  /* 0x00001004083f75b2 */ /* 0x0000220008000100 */
        /* <DEDUP_REMOVED lines=13> */
[----:B------:R-:W-:Y:S01]  /*0380*/  NOP ;  /* 0x0000000000007918 */ /* 0x000fe20000000000 */
.L_x_3:
[----:B0-----:R-:W-:Y:S05]  /*0390*/  BSYNC B0 ;  /* 0x0000000000007941 */ /* 0x001fea0003800000 */
.L_x_2:
[----:B------:R-:W0:Y:S01]  /*03a0*/  SHFL.IDX PT, R12, R0, RZ, 0x1f ;  /* 0x00001fff000c7589 */ /* 0x000e2200000e0000 */
[----:B------:R-:W5:Y:S01]  /*03b0*/  S2UR UR12, SR_CTAID.X ;  /* 0x00000000000c79c3 */ /* 0x000f620000002500 */
[----:B------:R-:W-:Y:S02]  /*03c0*/  SHF.R.S32.HI R3, RZ, 0x1f, R4 ;  /* 0x0000001fff037819 */ /* 0x000fe40000011404 */
[----:B------:R-:W-:Y:S01]  /*03d0*/  ELECT P0, URZ, PT ;  /* 0x00000000003f782f */ /* 0x000fe20003800000 */
[----:B------:R-:W1:Y:S01]  /*03e0*/  SHFL.IDX PT, R11, R0, RZ, 0x1f ;  /* 0x00001fff000b7589 */ /* 0x000e6200000e0000 */
[----:B------:R-:W-:Y:S01]  /*03f0*/  ULDC UR4, c[0x0][0x150] ;  /* 0x0000540000047ab9 */ /* 0x000fe20000000800 */
[----:B------:R-:W-:Y:S02]  /*0400*/  LEA.HI R3, R3, R4, RZ, 0x7 ;  /* 0x0000000403037211 */ /* 0x000fe400078f38ff */
[----:B------:R-:W-:Y:S01]  /*0410*/  ELECT P1, URZ, PT ;  /* 0x00000000003f782f */ /* 0x000fe20003820000 */
[----:B------:R-:W2:Y:S01]  /*0420*/  S2R R6, SR_CTAID.Y ;  /* 0x0000000000067919 */ /* 0x000ea20000002600 */
[----:B------:R-:W3:Y:S01]  /*0430*/  LDC R14, c[0x0][0x144] ;  /* 0x00005100ff0e7b82 */ /* 0x000ee20000000800 */
[----:B------:R-:W-:Y:S01]  /*0440*/  LOP3.LUT R3, R3, 0xffffff80, RZ, 0xc0, !PT ;  /* 0xffffff8003037812 */ /* 0x000fe200078ec0ff */
[----:B------:R-:W-:Y:S01]  /*0450*/  UMOV UR11, 0x80 ;  /* 0x00000080000b7882 */ /* 0x000fe20000000000 */
[----:B------:R-:W4:Y:S01]  /*0460*/  SHFL.IDX PT, R16, R7, RZ, 0x1f ;  /* 0x00001fff07107589 */ /* 0x000f2200000e0000 */
[----:B------:R-:W-:Y:S01]  /*0470*/  NOP ;  /* 0x0000000000007918 */ /* 0x000fe20000000000 */
[----:B------:R-:W-:Y:S01]  /*0480*/  NOP ;  /* 0x0000000000007918 */ /* 0x000fe20000000000 */
[----:B------:R-:W-:Y:S01]  /*0490*/  IMAD.IADD R5, R4, 0x1, -R3 ;  /* 0x0000000104057824 */ /* 0x000fe200078e0a03 */
[C---:B------:R-:W-:Y:S01]  /*04a0*/  ISETP.NE.AND P4, PT, R10.reuse, RZ, PT ;  /* 0x000000ff0a00720c */ /* 0x040fe20003f85270 */
[----:B------:R-:W4:Y:S01]  /*04b0*/  LDC R15, c[0x0][0x140] ;  /* 0x00005000ff0f7b82 */ /* 0x000f220000000800 */
[----:B------:R-:W-:-:S02]  /*04c0*/  VIADD R36, R10, 0xffffffff ;  /* 0xffffffff0a247836 */ /* 0x000fc40000000000 */
[----:B------:R-:W-:Y:S01]  /*04d0*/  SHF.R.S32.HI R8, RZ, 0x1f, R5 ;  /* 0x0000001fff087819 */ /* 0x000fe20000011405 */
[----:B------:R-:W-:Y:S02]  /*04e0*/  IMAD.MOV.U32 R89, RZ, RZ, 0x1 ;  /* 0x00000001ff597424 */ /* 0x000fe400078e00ff */
[----:B------:R-:W-:Y:S02]  /*04f0*/  ISETP.GE.U32.AND P6, PT, R36, 0x2, PT ;  /* 0x000000022400780c */ /* 0x000fe40003fc6070 */
[----:B0-----:R-:W-:Y:S01]  /*0500*/  ISETP.NE.OR P0, PT, R12, RZ, !P0 ;  /* 0x000000ff0c00720c */ /* 0x001fe20004705670 */
[----:B------:R-:W0:Y:S01]  /*0510*/  LDC R25, c[0x0][0x148] ;  /* 0x00005200ff197b82 */ /* 0x000e220000000800 */
[----:B-----5:R-:W-:Y:S02]  /*0520*/  I2FP.F32.U32 R12, UR12 ;  /* 0x0000000c000c7c45 */ /* 0x020fe40008201000 */
[----:B------:R-:W-:Y:S02]  /*0530*/  LEA.HI R3, R8, R5, RZ, 0x3 ;  /* 0x0000000508037211 */ /* 0x000fe400078f18ff */
[----:B-1----:R-:W-:Y:S01]  /*0540*/  ISETP.NE.OR P1, PT, R11, RZ, !P1 ;  /* 0x000000ff0b00720c */ /* 0x002fe20004f25670 */
[----:B------:R-:W-:Y:S01]  /*0550*/  FMUL R13, R12, UR4 ;  /* 0x000000040c0d7c20 */ /* 0x000fe20008400000 */
[--C-:B------:R-:W-:Y:S01]  /*0560*/  SHF.R.S32.HI R0, RZ, 0x3, R3.reuse ;  /* 0x00000003ff007819 */ /* 0x100fe20000011403 */
[----:B------:R-:W-:Y:S01]  /*0570*/  ULDC UR4, c[0x0][0x154] ;  /* 0x0000550000047ab9 */ /* 0x000fe20000000800 */
[----:B------:R-:W-:-:S02]  /*0580*/  SHF.R.S32.HI R3, RZ, 0x1f, R3 ;  /* 0x0000001fff037819 */ /* 0x000fc40000011403 */
[----:B------:R-:W-:Y:S01]  /*0590*/  SHF.R.S32.HI R12, RZ, 0x1f, R9 ;  /* 0x0000001fff0c7819 */ /* 0x000fe20000011409 */
[----:B------:R-:W1:Y:S01]  /*05a0*/  F2I.U32.TRUNC.NTZ R13, R13 ;  /* 0x0000000d000d7305 */ /* 0x000e62000020f000 */
[----:B------:R-:W-:Y:S01]  /*05b0*/  LEA.HI R11, R3, R0, RZ, 0x2 ;  /* 0x00000000030b7211 */ /* 0x000fe200078f10ff */
[----:B------:R-:W-:Y:S01]  /*05c0*/  VOTEU.ALL UP1, P0 ;  /* 0x00000000003f7886 */ /* 0x000fe20000020000 */
[----:B------:R-:W-:Y:S01]  /*05d0*/  LEA.HI R12, R12, R9, RZ, 0x2 ;  /* 0x000000090c0c7211 */ /* 0x000fe200078f10ff */
[----:B------:R-:W-:Y:S01]  /*05e0*/  VOTEU.ALL UP0, P0 ;  /* 0x00000000003f7886 */ /* 0x000fe20000000000 */
[----:B------:R-:W-:Y:S01]  /*05f0*/  SHF.R.S32.HI R3, RZ, 0x1f, R2 ;  /* 0x0000001fff037819 */ /* 0x000fe20000011402 */
[----:B------:R-:W-:Y:S01]  /*0600*/  VOTEU.ALL UP2, P1 ;  /* 0x00000000003f7886 */ /* 0x000fe20000840000 */
[----:B------:R-:W-:Y:S01]  /*0610*/  LOP3.LUT R11, R11, 0xfffffffc, RZ, 0xc0, !PT ;  /* 0xfffffffc0b0b7812 */ /* 0x000fe200078ec0ff */
[----:B------:R-:W5:Y:S01]  /*0620*/  @!UP1 S2UR UR7, SR_CgaCtaId ;  /* 0x00000000000799c3 */ /* 0x000f620000008800 */
[----:B------:R-:W-:Y:S01]  /*0630*/  LOP3.LUT R12, R12, 0x3ffffffc, RZ, 0xc0, !PT ;  /* 0x3ffffffc0c0c7812 */ /* 0x000fe200078ec0ff */
[----:B------:R-:W-:Y:S01]  /*0640*/  @!UP1 UMOV UR6, 0x400 ;  /* 0x0000040000069882 */ /* 0x000fe20000000000 */
[----:B------:R-:W-:Y:S01]  /*0650*/  LEA.HI R3, R3, R2, RZ, 0x2 ;  /* 0x0000000203037211 */ /* 0x000fe200078f10ff */
[----:B------:R-:W-:Y:S01]  /*0660*/  IMAD.IADD R11, R0, 0x1, -R11 ;  /* 0x00000001000b7824 */ /* 0x000fe200078e0a0b */
[----:B------:R-:W-:Y:S01]  /*0670*/  @!UP2 UMOV UR9, 0x400 ;  /* 0x000004000009a882 */ /* 0x000fe20000000000 */
[----:B------:R-:W-:Y:S01]  /*0680*/  IMAD.IADD R12, R9, 0x1, -R12 ;  /* 0x00000001090c7824 */ /* 0x000fe200078e0a0c */
[----:B------:R-:W-:Y:S01]  /*0690*/  LOP3.LUT R3, R3, 0xfffffffc, RZ, 0xc0, !PT ;  /* 0xfffffffc03037812 */ /* 0x000fe200078ec0ff */
[----:B------:R-:W0:Y:S01]  /*06a0*/  @!UP2 S2UR UR10, SR_CgaCtaId ;  /* 0x00000000000aa9c3 */ /* 0x000e220000008800 */
[----:B-1----:R-:W-:Y:S01]  /*06b0*/  IMAD.MOV R13, RZ, RZ, -R13 ;  /* 0x000000ffff0d7224 */ /* 0x002fe200078e0a0d */
[----:B------:R-:W-:Y:S01]  /*06c0*/  VOTEU.ALL UP3, P1 ;  /* 0x00000000003f7886 */ /* 0x000fe20000860000 */
[----:B------:R-:W-:Y:S01]  /*06d0*/  IMAD R11, R12, 0x4, R11 ;  /* 0x000000040c0b7824 */ /* 0x000fe200078e020b */
[----:B------:R-:W-:Y:S01]  /*06e0*/  VOTEU.ALL UP4, P1 ;  /* 0x00000000003f7886 */ /* 0x000fe20000880000 */
[----:B------:R-:W-:Y:S01]  /*06f0*/  IMAD.IADD R9, R2, 0x1, -R3 ;  /* 0x0000000102097824 */ /* 0x000fe200078e0a03 */
[----:B--2---:R-:W-:Y:S01]  /*0700*/  I2FP.F32.U32 R2, R6 ;  /* 0x0000000600027245 */ /* 0x004fe20000201000 */
[----:B---3--:R-:W-:Y:S01]  /*0710*/  IMAD R21, R14, R13, UR12 ;  /* 0x0000000c0e157e24 */ /* 0x008fe2000f8e020d */
[C---:B------:R-:W-:Y:S01]  /*0720*/  LEA.HI R0, R11.reuse, R11, RZ, 0x1 ;  /* 0x0000000b0b007211 */ /* 0x040fe200078f08ff */
[C---:B------:R-:W-:Y:S01]  /*0730*/  IMAD.SHL.U32 R88, R11.reuse, 0x4, RZ ;  /* 0x000000040b587824 */ /* 0x040fe200078e00ff */
[----:B------:R-:W-:Y:S01]  /*0740*/  VOTEU.ALL UP5, P1 ;  /* 0x00000000003f7886 */ /* 0x000fe200008a0000 */
[----:B------:R-:W-:Y:S01]  /*0750*/  FMUL R2, R2, UR4 ;  /* 0x0000000402027c20 */ /* 0x000fe20008400000 */
[----:B------:R-:W-:Y:S01]  /*0760*/  LOP3.LUT R0, R0, 0xfffffffe, RZ, 0xc0, !PT ;  /* 0xfffffffe00007812 */ /* 0x000fe200078ec0ff */
[----:B------:R-:W-:Y:S01]  /*0770*/  UMOV UR4, 0x20 ;  /* 0x0000002000047882 */ /* 0x000fe20000000000 */
[----:B------:R-:W-:Y:S01]  /*0780*/  LOP3.LUT R88, R11, 0xc, R88, 0x78, !PT ;  /* 0x0000000c0b587812 */ /* 0x000fe200078e7858 */
[----:B------:R-:W-:-:S04]  /*0790*/  @!UP1 UIADD3 UR4, -UR4, 0x100000, URZ ;  /* 0x0010000004049890 */ /* 0x000fc8000fffe13f */
[----:B------:R-:W-:Y:S02]  /*07a0*/  @!UP1 USHF.L.U32 UR5, UR4, 0xb, URZ ;  /* 0x0000000b04059899 */ /* 0x000fe4000800063f */
[----:B------:R-:W-:Y:S01]  /*07b0*/  @!UP1 USHF.L.U32 UR4, UR4, 0x1, URZ ;  /* 0x0000000104049899 */ /* 0x000fe2000800063f */
[----:B----4-:R-:W-:Y:S01]  /*07c0*/  ISETP.EQ.U32.AND P2, PT, R15, 0x1, PT ;  /* 0x000000010f00780c */ /* 0x010fe20003f42070 */
[----:B------:R-:W-:Y:S01]  /*07d0*/  IMAD.IADD R0, R11, 0x1, -R0 ;  /* 0x000000010b007824 */ /* 0x000fe200078e0a00 */
[----:B------:R-:W1:Y:S01]  /*07e0*/  F2I.U32.TRUNC.NTZ R2, R2 ;  /* 0x0000000200027305 */ /* 0x000e62000020f000 */
[----:B-----5:R-:W-:Y:S01]  /*07f0*/  @!UP1 ULEA UR8, UR7, UR6, 0x18 ;  /* 0x0000000607089291 */ /* 0x020fe2000f8ec03f */
[----:B------:R-:W-:Y:S01]  /*0800*/  R2UR UR43, R16 ;  /* 0x00000000102b72ca */ /* 0x000fe200000e0000 */
[----:B------:R-:W-:-:S04]  /*0810*/  @!UP2 UIADD3 UR6, -UR11, 0x100000, URZ ;  /* 0x001000000b06a890 */ /* 0x000fc8000fffe13f */
[----:B------:R-:W-:Y:S02]  /*0820*/  @!UP2 USHF.L.U32 UR7, UR6, 0xb, URZ ;  /* 0x0000000b0607a899 */ /* 0x000fe4000800063f */
[----:B------:R-:W-:Y:S01]  /*0830*/  @!UP2 USHF.L.U32 UR6, UR6, 0x1, URZ ;  /* 0x000000010606a899 */ /* 0x000fe2000800063f */
[----:B------:R-:W-:Y:S01]  /*0840*/  ISETP.NE.AND P3, PT, R0, R21, PT ;  /* 0x000000150000720c */ /* 0x000fe20003f65270 */
[----:B------:R-:W-:Y:S01]  /*0850*/  VOTEU.ALL UP1, P0 ;  /* 0x00000000003f7886 */ /* 0x000fe20000020000 */
[----:B0-----:R-:W-:Y:S01]  /*0860*/  @!UP2 ULEA UR9, UR10, UR9, 0x18 ;  /* 0x000000090a09a291 */ /* 0x001fe2000f8ec03f */
[----:B------:R-:W-:Y:S01]  /*0870*/  LOP3.LUT P0, RZ, R5, 0x7, RZ, 0xc0, !PT ;  /* 0x0000000705ff7812 */ /* 0x000fe2000780c0ff */
[----:B------:R-:W-:Y:S01]  /*0880*/  VOTEU.ALL UP2, P1 ;  /* 0x00000000003f7886 */ /* 0x000fe20000840000 */
[----:B------:R-:W-:Y:S02]  /*0890*/  ISETP.NE.AND P1, PT, R9, 0x3, PT ;  /* 0x000000030900780c */ /* 0x000fe40003f25270 */
[----:B------:R-:W-:-:S02]  /*08a0*/  ISETP.LT.U32.AND P0, PT, R88, 0x2, !P0 ;  /* 0x000000025800780c */ /* 0x000fc40004701070 */
[----:B------:R-:W-:Y:S01]  /*08b0*/  ISETP.EQ.OR P1, PT, R9, RZ, !P1 ;  /* 0x000000ff0900720c */ /* 0x000fe20004f22670 */
[----:B------:R-:W0:Y:S02]  /*08c0*/  FENCE.VIEW.ASYNC.S ;  /* 0x00000000000073c6 */ /* 0x000e240000000000 */
[----:B0-----:R0:W2:Y:S01]  /*08d0*/  @!UP0 SYNCS.EXCH.64 URZ, [UR8+0xc0], UR4 ;  /* 0x0000c004083f85b2 */ /* 0x0010a20008000100 */
[----:B-1----:R-:W-:Y:S01]  /*08e0*/  IMAD.MOV R20, RZ, RZ, -R2 ;  /* 0x000000ffff147224 */ /* 0x002fe200078e0a02 */
[----:B------:R-:W-:-:S03]  /*08f0*/  @P3 LEA.HI R0, R88, R88, RZ, 0x1 ;  /* 0x0000005858003211 */ /* 0x000fc600078f08ff */
[----:B------:R-:W-:Y:S01]  /*0900*/  IMAD R3, R25, R20, R6 ;  /* 0x0000001419037224 */ /* 0x000fe200078e0206 */
[----:B------:R-:W-:Y:S02]  /*0910*/  ISETP.EQ.AND P1, PT, R10, RZ, P1 ;  /* 0x000000ff0a00720c */ /* 0x000fe40000f22270 */
[----:B------:R-:W-:Y:S02]  /*0920*/  @P3 SHF.R.S32.HI R0, RZ, 0x1, R0 ;  /* 0x00000001ff003819 */ /* 0x000fe40000011400 */
[----:B------:R-:W-:Y:S02]  /*0930*/  SEL R23, RZ, 0x1, !P1 ;  /* 0x00000001ff177807 */ /* 0x000fe40004800000 */
[----:B------:R-:W-:Y:S02]  /*0940*/  @P3 ISETP.NE.AND P5, PT, R0, R3, PT ;  /* 0x000000030000320c */ /* 0x000fe40003fa5270 */
[----:B------:R-:W-:Y:S01]  /*0950*/  SEL R0, RZ, 0x1, !P0 ;  /* 0x00000001ff007807 */ /* 0x000fe20004000000 */
[----:B------:R0:W1:Y:S01]  /*0960*/  @!UP1 SYNCS.EXCH.64 URZ, [UR8+0xc8], UR4 ;  /* 0x0000c804083f95b2 */ /* 0x0000620008000100 */
[----:B------:R-:W-:Y:S01]  /*0970*/  NOP ;  /* 0x0000000000007918 */ /* 0x000fe20000000000 */
[----:B------:R-:W-:-:S02]  /*0980*/  @P3 SEL R89, RZ, 0x1, P5 ;  /* 0x00000001ff593807 */ /* 0x000fc40002800000 */
[----:B------:R-:W-:Y:S02]  /*0990*/  SEL R23, R23, 0x2, P6 ;  /* 0x0000000217177807 */ /* 0x000fe40003000000 */
[----:B------:R-:W-:Y:S01]  /*09a0*/  LOP3.LUT R89, R89, R0, RZ, 0xc0, !PT ;  /* 0x0000000059597212 */ /* 0x000fe200078ec0ff */
[----:B------:R0:W3:Y:S01]  /*09b0*/  @!UP2 SYNCS.EXCH.64 URZ, [UR9+0xa0], UR6 ;  /* 0x0000a006093fa5b2 */ /* 0x0000e20008000100 */
[----:B------:R0:W4:Y:S01]  /*09c0*/  @!UP3 SYNCS.EXCH.64 URZ, [UR9+0xa8], UR6 ;  /* 0x0000a806093fb5b2 */ /* 0x0001220008000100 */
[----:B------:R0:W0:Y:S01]  /*09d0*/  @!UP4 SYNCS.EXCH.64 URZ, [UR9+0xb0], UR6 ;  /* 0x0000b006093fc5b2 */ /* 0x0000220008000100 */
[----:B------:R0:W0:Y:S01]  /*09e0*/  @!UP5 SYNCS.EXCH.64 URZ, [UR9+0xb8], UR6 ;  /* 0x0000b806093fd5b2 */ /* 0x0000220008000100 */
[----:B------:R-:W-:Y:S01]  /*09f0*/  NOP ;  /* 0x0000000000007918 */ /* 0x000fe20000000000 */
[----:B--2---:R-:W-:Y:S05]  /*0a00*/  @!P2 BRA `(.L_x_4) ;  /* 0x000000000008a947 */ /* 0x004fea0003800000 */
[----:B01-34-:R-:W-:Y:S01]  /*0a10*/  UCGABAR_ARV ;  /* 0x00000000000079c7 */ /* 0x01bfe20008000000 */
[----:B------:R-:W-:Y:S05]  /*0a20*/  BRA `(.L_x_5) ;  /* 0x0000000000047947 */ /* 0x000fea0003800000 */
.L_x_4:
[----:B01-34-:R-:W-:Y:S01]  /*0a30*/  NOP ;  /* 0x0000000000007918 */ /* 0x01bfe20000000000 */
.L_x_5:
[----:B------:R-:W-:Y:S01]  /*0a40*/  ULDC.64 UR4, c[0x0][0x598] ;  /* 0x0001660000047ab9 */ /* 0x000fe20000000a00 */
[----:B------:R-:W-:Y:S01]  /*0a50*/  ULDC.64 UR36, c[0x0][0x208] ;  /* 0x0000820000247ab9 */ /* 0x000fe20000000a00 */
[----:B------:R-:W-:-:S04]  /*0a60*/  ISETP.NE.U32.AND P0, PT, RZ, UR4, PT ;  /* 0x00000004ff007c0c */ /* 0x000fc8000bf05070 */
[----:B------:R-:W-:-:S13]  /*0a70*/  ISETP.NE.AND.EX P0, PT, RZ, UR5, PT, P0 ;  /* 0x00000005ff007c0c */ /* 0x000fda000bf05300 */
[----:B------:R-:W-:Y:S05]  /*0a80*/  @!P0 BRA `(.L_x_6) ;  /* 0x00000000001c8947 */ /* 0x000fea0003800000 */
[----:B------:R-:W0:Y:S02]  /*0a90*/  LDC.64 R2, c[0x0][0x598] ;  /* 0x00016600ff027b82 */ /* 0x000e240000000a00 */
[----:B0-----:R-:W2:Y:S02]  /*0aa0*/  LDG.E.64 R2, desc[UR36][R2.64] ;  /* 0x0000002402027981 */ /* 0x001ea4000c1e1b00 */
[----:B--2---:R-:W-:-:S04]  /*0ab0*/  ISETP.NE.U32.AND P0, PT, R2, RZ, PT ;  /* 0x000000ff0200720c */ /* 0x004fc80003f05070 */
[----:B------:R-:W-:-:S13]  /*0ac0*/  ISETP.NE.AND.EX P0, PT, R3, RZ, PT, P0 ;  /* 0x000000ff0300720c */ /* 0x000fda0003f05300 */
[----:B------:R-:W-:Y:S05]  /*0ad0*/  @!P0 BRA `(.L_x_6) ;  /* 0x0000000000088947 */ /* 0x000fea0003800000 */
[----:B------:R0:W5:Y:S01]  /*0ae0*/  LD.E R90, desc[UR36][R2.64] ;  /* 0x00000024025a7980 */ /* 0x000162000c101900 */
[----:B------:R-:W-:Y:S05]  /*0af0*/  BRA `(.L_x_7) ;  /* 0x0000000000247947 */ /* 0x000fea0003800000 */
.L_x_6:
[----:B------:R-:W-:Y:S02]  /*0b00*/  ULDC.64 UR4, c[0x0][0x588] ;  /* 0x0001620000047ab9 */ /* 0x000fe40000000a00 */
[----:B------:R-:W-:-:S04]  /*0b10*/  ISETP.NE.U32.AND P0, PT, RZ, UR4, PT ;  /* 0x00000004ff007c0c */ /* 0x000fc8000bf05070 */
[----:B------:R-:W-:-:S13]  /*0b20*/  ISETP.NE.AND.EX P0, PT, RZ, UR5, PT, P0 ;  /* 0x00000005ff007c0c */ /* 0x000fda000bf05300 */
[----:B------:R-:W-:Y:S05]  /*0b30*/  @!P0 BRA `(.L_x_8) ;  /* 0x00000000000c8947 */ /* 0x000fea0003800000 */
[----:B------:R-:W0:Y:S02]  /*0b40*/  LDC.64 R90, c[0x0][0x588] ;  /* 0x00016200ff5a7b82 */ /* 0x000e240000000a00 */
[----:B0-----:R1:W5:Y:S01]  /*0b50*/  LDG.E R90, desc[UR36][R90.64] ;  /* 0x000000245a5a7981 */ /* 0x001362000c1e1900 */
[----:B------:R-:W-:Y:S05]  /*0b60*/  BRA `(.L_x_7) ;  /* 0x0000000000087947 */ /* 0x000fea0003800000 */
.L_x_8:
[----:B------:R-:W-:Y:S02]  /*0b70*/  ULDC UR4, c[0x0][0x580] ;  /* 0x0001600000047ab9 */ /* 0x000fe40000000800 */
[----:B------:R-:W-:-:S07]  /*0b80*/  IMAD.U32 R90, RZ, RZ, UR4 ;  /* 0x00000004ff5a7e24 */ /* 0x000fce000f8e00ff */
.L_x_7:
[----:B------:R-:W-:Y:S02]  /*0b90*/  ULDC.64 UR4, c[0x0][0x5a0] ;  /* 0x0001680000047ab9 */ /* 0x000fe40000000a00 */
[----:B------:R-:W-:-:S04]  /*0ba0*/  ISETP.NE.U32.AND P0, PT, RZ, UR4, PT ;  /* 0x00000004ff007c0c */ /* 0x000fc8000bf05070 */
[----:B------:R-:W-:-:S13]  /*0bb0*/  ISETP.NE.AND.EX P0, PT, RZ, UR5, PT, P0 ;  /* 0x00000005ff007c0c */ /* 0x000fda000bf05300 */
[----:B------:R-:W-:Y:S05]  /*0bc0*/  @!P0 BRA `(.L_x_9) ;  /* 0x00000000001c8947 */ /* 0x000fea0003800000 */
[----:B0-----:R-:W0:Y:S02]  /*0bd0*/  LDC.64 R2, c[0x0][0x5a0] ;  /* 0x00016800ff027b82 */ /* 0x001e240000000a00 */
[----:B0-----:R-:W2:Y:S02]  /*0be0*/  LDG.E.64 R2, desc[UR36][R2.64] ;  /* 0x0000002402027981 */ /* 0x001ea4000c1e1b00 */
[----:B--2---:R-:W-:-:S04]  /*0bf0*/  ISETP.NE.U32.AND P0, PT, R2, RZ, PT ;  /* 0x000000ff0200720c */ /* 0x004fc80003f05070 */
[----:B------:R-:W-:-:S13]  /*0c00*/  ISETP.NE.AND.EX P0, PT, R3, RZ, PT, P0 ;  /* 0x000000ff0300720c */ /* 0x000fda0003f05300 */
[----:B------:R-:W-:Y:S05]  /*0c10*/  @!P0 BRA `(.L_x_9) ;  /* 0x0000000000088947 */ /* 0x000fea0003800000 */
[----:B-1----:R0:W5:Y:S01]  /*0c20*/  LD.E R91, desc[UR36][R2.64] ;  /* 0x00000024025b7980 */ /* 0x002162000c101900 */
[----:B------:R-:W-:Y:S05]  /*0c30*/  BRA `(.L_x_10) ;  /* 0x0000000000247947 */ /* 0x000fea0003800000 */
.L_x_9:
[----:B------:R-:W-:Y:S02]  /*0c40*/  ULDC.64 UR4, c[0x0][0x590] ;  /* 0x0001640000047ab9 */ /* 0x000fe40000000a00 */
[----:B------:R-:W-:-:S04]  /*0c50*/  ISETP.NE.U32.AND P0, PT, RZ, UR4, PT ;  /* 0x00000004ff007c0c */ /* 0x000fc8000bf05070 */
[----:B------:R-:W-:-:S13]  /*0c60*/  ISETP.NE.AND.EX P0, PT, RZ, UR5, PT, P0 ;  /* 0x00000005ff007c0c */ /* 0x000fda000bf05300 */
[----:B------:R-:W-:Y:S05]  /*0c70*/  @!P0 BRA `(.L_x_11) ;  /* 0x00000000000c8947 */ /* 0x000fea0003800000 */
[----:B0-----:R-:W1:Y:S02]  /*0c80*/  LDC.64 R2, c[0x0][0x590] ;  /* 0x00016400ff027b82 */ /* 0x001e640000000a00 */
[----:B-1----:R1:W5:Y:S01]  /*0c90*/  LDG.E R91, desc[UR36][R2.64] ;  /* 0x00000024025b7981 */ /* 0x002362000c1e1900 */
[----:B------:R-:W-:Y:S05]  /*0ca0*/  BRA `(.L_x_10) ;  /* 0x0000000000087947 */ /* 0x000fea0003800000 */
.L_x_11:
[----:B------:R-:W-:Y:S02]  /*0cb0*/  ULDC UR4, c[0x0][0x584] ;  /* 0x0001610000047ab9 */ /* 0x000fe40000000800 */
[----:B-1----:R-:W-:-:S07]  /*0cc0*/  IMAD.U32 R91, RZ, RZ, UR4 ;  /* 0x00000004ff5b7e24 */ /* 0x002fce000f8e00ff */
.L_x_10:
[----:B01----:R-:W0:Y:S01]  /*0cd0*/  LDC R2, c[0x0][0x65c] ;  /* 0x00019700ff027b82 */ /* 0x003e220000000800 */
[----:B------:R-:W-:Y:S01]  /*0ce0*/  ULDC UR6, c[0x0][0x28c] ;  /* 0x0000a30000067ab9 */ /* 0x000fe20000000800 */
[----:B------:R-:W-:Y:S01]  /*0cf0*/  ISETP.NE.AND P0, PT, R10, 0x2, PT ;  /* 0x000000020a00780c */ /* 0x000fe20003f05270 */
[----:B------:R-:W-:Y:S01]  /*0d00*/  UIADD3 UR6, UR6, 0x1f, URZ ;  /* 0x0000001f06067890 */ /* 0x000fe2000fffe03f */
[----:B------:R-:W-:Y:S01]  /*0d10*/  IMAD.U32 R10, RZ, RZ, UR12 ;  /* 0x0000000cff0a7e24 */ /* 0x000fe2000f8e00ff */
[----:B------:R-:W-:Y:S01]  /*0d20*/  UMOV UR38, URZ ;  /* 0x0000003f00267c82 */ /* 0x000fe20008000000 */
[----:B------:R-:W-:Y:S01]  /*0d30*/  UMOV UR39, URZ ;  /* 0x0000003f00277c82 */ /* 0x000fe20008000000 */
[----:B------:R-:W-:Y:S01]  /*0d40*/  USHF.R.S32.HI UR7, URZ, 0x1f, UR6 ;  /* 0x0000001f3f077899 */ /* 0x000fe20008011406 */
[----:B------:R-:W-:-:S03]  /*0d50*/  ULDC.64 UR8, c[0x0][0x650] ;  /* 0x0001940000087ab9 */ /* 0x000fc60000000a00 */
[----:B------:R-:W-:-:S04]  /*0d60*/  ULEA.HI UR7, UR7, UR6, URZ, 0x5 ;  /* 0x0000000607077291 */ /* 0x000fc8000f8f283f */
[----:B------:R-:W-:Y:S01]  /*0d70*/  USHF.R.S32.HI UR40, URZ, 0x5, UR7 ;  /* 0x000000053f287899 */ /* 0x000fe20008011407 */
[----:B0-----:R-:W-:-:S13]  /*0d80*/  ISETP.NE.AND P1, PT, R2, 0x1, PT ;  /* 0x000000010200780c */ /* 0x001fda0003f25270 */
[----:B------:R-:W0:Y:S01]  /*0d90*/  @P1 LDC R17, c[0x0][0x10] ;  /* 0x00000400ff111b82 */ /* 0x000e220000000800 */
[----:B------:R-:W-:Y:S02]  /*0da0*/  @P1 IMAD.MOV.U32 R7, RZ, RZ, RZ ;  /* 0x000000ffff071224 */ /* 0x000fe400078e00ff */
[----:B------:R-:W-:-:S05]  /*0db0*/  @P1 IMAD.MOV.U32 R11, RZ, RZ, RZ ;  /* 0x000000ffff0b1224 */ /* 0x000fca00078e00ff */
[----:B------:R-:W1:Y:S01]  /*0dc0*/  @!P1 LDC R3, c[0x0][0xc] ;  /* 0x00000300ff039b82 */ /* 0x000e620000000800 */
[----:B------:R-:W-:Y:S01]  /*0dd0*/  ULDC UR4, c[0x0][0xc] ;  /* 0x0000030000047ab9 */ /* 0x000fe20000000800 */
[----:B------:R-:W-:Y:S02]  /*0de0*/  ULDC UR5, c[0x0][0x10] ;  /* 0x0000040000057ab9 */ /* 0x000fe40000000800 */
[----:B------:R-:W-:-:S04]  /*0df0*/  UIMAD.WIDE.U32 UR4, UR4, UR5, URZ ;  /* 0x00000005040472a5 */ /* 0x000fc8000f8e003f */
[----:B------:R-:W2:Y:S01]  /*0e00*/  LDC R0, c[0x0][0x14] ;  /* 0x00000500ff007b82 */ /* 0x000ea20000000800 */
[----:B0-----:R-:W-:-:S04]  /*0e10*/  @P1 IMAD.WIDE.U32 R16, R17, UR12, R6 ;  /* 0x0000000c11101c25 */ /* 0x001fc8000f8e0006 */
[----:B------:R-:W-:Y:S02]  /*0e20*/  @P1 IMAD.IADD R17, R17, 0x1, R11 ;  /* 0x0000000111111824 */ /* 0x000fe400078e020b */
[----:B------:R-:W-:Y:S02]  /*0e30*/  IMAD.MOV.U32 R11, RZ, RZ, RZ ;  /* 0x000000ffff0b7224 */ /* 0x000fe400078e00ff */
[----:B-1----:R-:W-:-:S04]  /*0e40*/  @!P1 IMAD.WIDE.U32 R10, R6, R3, R10 ;  /* 0x00000003060a9225 */ /* 0x002fc800078e000a */
[----:B------:R-:W-:Y:S02]  /*0e50*/  @!P1 IMAD.MOV.U32 R16, RZ, RZ, R10 ;  /* 0x000000ffff109224 */ /* 0x000fe400078e000a */
[----:B--2---:R-:W-:-:S04]  /*0e60*/  IMAD.WIDE.U32 R12, R0, UR4, RZ ;  /* 0x00000004000c7c25 */ /* 0x004fc8000f8e00ff */
[----:B------:R-:W-:Y:S01]  /*0e70*/  IMAD R3, R0, UR5, RZ ;  /* 0x0000000500037c24 */ /* 0x000fe2000f8e02ff */
[----:B------:R0:W-:Y:S01]  /*0e80*/  STL.64 [R1], R12 ;  /* 0x0000000c01007387 */ /* 0x0001e20000100a00 */
[----:B------:R-:W-:Y:S02]  /*0e90*/  @!P1 IMAD.MOV.U32 R17, RZ, RZ, R11 ;  /* 0x000000ffff119224 */ /* 0x000fe400078e000b */
[----:B------:R-:W-:Y:S01]  /*0ea0*/  IMAD.IADD R0, R13, 0x1, R3 ;  /* 0x000000010d007824 */ /* 0x000fe200078e0203 */
[----:B------:R-:W-:Y:S06]  /*0eb0*/  @P0 BRA `(.L_x_12) ;  /* 0x0000000000200947 */ /* 0x000fec0003800000 */
[----:B------:R-:W-:Y:S01]  /*0ec0*/  UISETP.GE.U32.AND UP0, UPT, UR40, 0x9, UPT ;  /* 0x000000092800788c */ /* 0x000fe2000bf06070 */
[----:B------:R-:W-:Y:S01]  /*0ed0*/  IADD3 R16, P0, R16, R12, RZ ;  /* 0x0000000c10107210 */ /* 0x000fe20007f1e0ff */
[----:B------:R-:W-:Y:S01]  /*0ee0*/  UIMAD.WIDE.U32 UR4, UR40, 0x38e38e39, URZ ;  /* 0x38e38e39280478a5 */ /* 0x000fe2000f8e003f */
[----:B------:R-:W-:-:S03]  /*0ef0*/  UMOV UR39, URZ ;  /* 0x0000003f00277c82 */ /* 0x000fc60008000000 */
[----:B------:R-:W-:Y:S01]  /*0f00*/  USHF.R.U32.HI UR4, URZ, 0x1, UR5 ;  /* 0x000000013f047899 */ /* 0x000fe20008011605 */
[----:B------:R-:W-:-:S03]  /*0f10*/  IMAD.X R17, R0, 0x1, R17, P0 ;  /* 0x0000000100117824 */ /* 0x000fc600000e0611 */
[----:B------:R-:W-:Y:S02]  /*0f20*/  UIMAD UR38, UR4, -0x9, UR40 ;  /* 0xfffffff7042678a4 */ /* 0x000fe4000f8e0228 */
[----:B------:R-:W-:-:S12]  /*0f30*/  @UP0 ULOP3.LUT UR39, UR4, 0x1, URZ, 0xc0, !UPT ;  /* 0x0000000104270892 */ /* 0x000fd8000f8ec03f */
.L_x_12:
[----:B------:R-:W-:Y:S01]  /*0f40*/  ISETP.GE.U32.AND P0, PT, R16, UR8, PT ;  /* 0x0000000810007c0c */ /* 0x000fe2000bf06070 */
[----:B------:R-:W-:Y:S01]  /*0f50*/  IMAD.MOV.U32 R22, RZ, RZ, -0x1 ;  /* 0xffffffffff167424 */ /* 0x000fe200078e00ff */
[----:B------:R-:W-:Y:S01]  /*0f60*/  PRMT R3, RZ, 0x7610, R3 ;  /* 0x00007610ff037816 */ /* 0x000fe20000000003 */
[----:B------:R-:W-:Y:S01]  /*0f70*/  IMAD.MOV.U32 R18, RZ, RZ, -0x1 ;  /* 0xffffffffff127424 */ /* 0x000fe200078e00ff */
[----:B------:R-:W-:Y:S01]  /*0f80*/  ISETP.GE.U32.AND.EX P0, PT, R17, UR9, PT, P0 ;  /* 0x0000000911007c0c */ /* 0x000fe2000bf06100 */
[----:B------:R-:W-:-:S12]  /*0f90*/  IMAD.MOV.U32 R19, RZ, RZ, -0x1 ;  /* 0xffffffffff137424 */ /* 0x000fd800078e00ff */
[----:B------:R-:W-:Y:S05]  /*0fa0*/  @P0 BRA `(.L_x_13) ;  /* 0x0000000400280947 */ /* 0x000fea0003800000 */
[----:B------:R-:W1:Y:S01]  /*0fb0*/  LDC.64 R26, c[0x0][0x628] ;  /* 0x00018a00ff1a7b82 */ /* 0x000e620000000a00 */
[----:B------:R-:W-:Y:S02]  /*0fc0*/  IMAD.MOV.U32 R10, RZ, RZ, R16 ;  /* 0x000000ffff0a7224 */ /* 0x000fe400078e0010 */
[----:B------:R-:W-:-:S05]  /*0fd0*/  IMAD.MOV.U32 R11, RZ, RZ, R17 ;  /* 0x000000ffff0b7224 */ /* 0x000fca00078e0011 */
[----:B------:R-:W2:Y:S08]  /*0fe0*/  LDC R18, c[0x0][0x630] ;  /* 0x00018c00ff127b82 */ /* 0x000eb00000000800 */
[----:B------:R-:W3:Y:S01]  /*0ff0*/  LDC.64 R28, c[0x0][0x620] ;  /* 0x00018800ff1c7b82 */ /* 0x000ee20000000a00 */
[----:B-1----:R-:W-:-:S04]  /*1000*/  ISETP.NE.U32.AND P0, PT, R26, RZ, PT ;  /* 0x000000ff1a00720c */ /* 0x002fc80003f05070 */
[----:B------:R-:W-:-:S13]  /*1010*/  ISETP.NE.AND.EX P0, PT, R27, RZ, PT, P0 ;  /* 0x000000ff1b00720c */ /* 0x000fda0003f05300 */
[----:B--23--:R-:W-:Y:S05]  /*1020*/  @!P0 BRA `(.L_x_14) ;  /* 0x0000000000288947 */ /* 0x00cfea0003800000 */
[----:B------:R-:W1:Y:S02]  /*1030*/  LDC R3, c[0x0][0x634] ;  /* 0x00018d00ff037b82 */ /* 0x000e640000000800 */
[----:B-1----:R-:W-:-:S05]  /*1040*/  IADD3 R3, P0, R16, R3, RZ ;  /* 0x0000000310037210 */ /* 0x002fca0007f1e0ff */
[----:B------:R-:W-:-:S04]  /*1050*/  IMAD.X R19, RZ, RZ, R17, P0 ;  /* 0x000000ffff137224 */ /* 0x000fc800000e0611 */
[----:B------:R-:W-:-:S04]  /*1060*/  IMAD.WIDE.U32 R10, R19, R26, RZ ;  /* 0x0000001a130a7225 */ /* 0x000fc800078e00ff */
[----:B0-----:R-:W-:-:S04]  /*1070*/  IMAD.WIDE.U32 R12, P0, R3, R27, R10 ;  /* 0x0000001b030c7225 */ /* 0x001fc8000780000a */
[----:B------:R-:W-:-:S04]  /*1080*/  IMAD.WIDE.U32 R10, R3, R26, RZ ;  /* 0x0000001a030a7225 */ /* 0x000fc800078e00ff */
[----:B------:R-:W-:Y:S01]  /*1090*/  IMAD.X R15, RZ, RZ, RZ, P0 ;  /* 0x000000ffff0f7224 */ /* 0x000fe200000e06ff */
[----:B------:R-:W-:Y:S01]  /*10a0*/  IADD3 RZ, P0, R11, R12, RZ ;  /* 0x0000000c0bff7210 */ /* 0x000fe20007f1e0ff */
[----:B------:R-:W-:-:S04]  /*10b0*/  IMAD.MOV.U32 R14, RZ, RZ, R13 ;  /* 0x000000ffff0e7224 */ /* 0x000fc800078e000d */
[----:B------:R-:W-:-:S08]  /*10c0*/  IMAD.WIDE.U32.X R10, R19, R27, R14, P0 ;  /* 0x0000001b130a7225 */ /* 0x000fd000000e040e */
.L_x_14:
[----:B------:R-:W1:Y:S01]  /*10d0*/  LDC.64 R32, c[0x0][0x640] ;  /* 0x00019000ff207b82 */ /* 0x000e620000000a00 */
[-CC-:B------:R-:W-:Y:S02]  /*10e0*/  SHF.R.U64 R30, R10, R18.reuse, R11.reuse ;  /* 0x000000120a1e7219 */ /* 0x180fe4000000120b */
[----:B------:R-:W-:Y:S02]  /*10f0*/  SHF.R.U32.HI R3, RZ, R18, R11 ;  /* 0x00000012ff037219 */ /* 0x000fe4000001160b */
[----:B0-----:R-:W-:-:S03]  /*1100*/  IADD3 R13, P0, RZ, -R30, RZ ;  /* 0x8000001eff0d7210 */ /* 0x001fc60007f1e0ff */
[----:B------:R-:W0:Y:S02]  /*1110*/  LDC R14, c[0x0][0x618] ;  /* 0x00018600ff0e7b82 */ /* 0x000e240000000800 */
[----:B------:R-:W-:Y:S02]  /*1120*/  IMAD.X R3, RZ, RZ, ~R3, P0 ;  /* 0x000000ffff037224 */ /* 0x000fe400000e0e03 */
[----:B------:R-:W-:-:S04]  /*1130*/  IMAD.WIDE.U32 R10, R13, R28, R16 ;  /* 0x0000001c0d0a7225 */ /* 0x000fc800078e0010 */
[----:B------:R-:W2:Y:S01]  /*1140*/  LDC R15, c[0x0][0x608] ;  /* 0x00018200ff0f7b82 */ /* 0x000ea20000000800 */
[----:B------:R-:W-:Y:S02]  /*1150*/  IMAD R12, R3, R28, RZ ;  /* 0x0000001c030c7224 */ /* 0x000fe400078e02ff */
[----:B------:R-:W-:Y:S02]  /*1160*/  IMAD.MOV.U32 R28, RZ, RZ, 0x1 ;  /* 0x00000001ff1c7424 */ /* 0x000fe400078e00ff */
[----:B------:R-:W-:Y:S02]  /*1170*/  IMAD R3, R13, R29, R12 ;  /* 0x0000001d0d037224 */ /* 0x000fe400078e020c */
[----:B------:R-:W-:Y:S01]  /*1180*/  IMAD.MOV.U32 R12, RZ, RZ, -0x1 ;  /* 0xffffffffff0c7424 */ /* 0x000fe200078e00ff */
[----:B------:R-:W3:Y:S01]  /*1190*/  LDC R31, c[0x0][0x658] ;  /* 0x00019600ff1f7b82 */ /* 0x000ee20000000800 */
[----:B------:R-:W-:Y:S01]  /*11a0*/  IMAD.IADD R3, R11, 0x1, R3 ;  /* 0x000000010b037824 */ /* 0x000fe200078e0203 */
[----:B-1----:R-:W-:-:S04]  /*11b0*/  ISETP.NE.U32.AND P0, PT, R32, RZ, PT ;  /* 0x000000ff2000720c */ /* 0x002fc80003f05070 */
[----:B------:R-:W-:Y:S02]  /*11c0*/  ISETP.NE.AND.EX P0, PT, R33, RZ, PT, P0 ;  /* 0x000000ff2100720c */ /* 0x000fe40003f05300 */
[----:B------:R-:W1:Y:S01]  /*11d0*/  LDC R24, c[0x0][0x600] ;  /* 0x00018000ff187b82 */ /* 0x000e620000000800 */
[-CC-:B0-----:R-:W-:Y:S02]  /*11e0*/  SHF.R.U64 R27, R10, R14.reuse, R3.reuse ;  /* 0x0000000e0a1b7219 */ /* 0x181fe40000001203 */
[----:B------:R-:W-:-:S05]  /*11f0*/  SHF.R.U32.HI R10, RZ, R14, R3 ;  /* 0x0000000eff0a7219 */ /* 0x000fca0000011603 */
[----:B------:R-:W0:Y:S01]  /*1200*/  LDC R22, c[0x0][0x648] ;  /* 0x00019200ff167b82 */ /* 0x000e220000000800 */
[-CC-:B--2---:R-:W-:Y:S02]  /*1210*/  SHF.R.U64 R35, R27, R15.reuse, R10.reuse ;  /* 0x0000000f1b237219 */ /* 0x184fe4000000120a */
[----:B------:R-:W-:-:S05]  /*1220*/  SHF.R.U32.HI R10, RZ, R15, R10 ;  /* 0x0000000fff0a7219 */ /* 0x000fca000001160a */
[----:B------:R-:W2:Y:S01]  /*1230*/  LDC R26, c[0x0][0x638] ;  /* 0x00018e00ff1a7b82 */ /* 0x000ea20000000800 */
[-CC-:B---3--:R-:W-:Y:S02]  /*1240*/  SHF.R.U64 R34, R35, R31.reuse, R10.reuse ;  /* 0x0000001f23227219 */ /* 0x188fe4000000120a */
[-C--:B------:R-:W-:Y:S02]  /*1250*/  SHF.L.U32 R3, R12, R31.reuse, RZ ;  /* 0x0000001f0c037219 */ /* 0x080fe400000006ff */
[----:B------:R-:W-:Y:S01]  /*1260*/  SHF.R.U32.HI R11, RZ, R31, R10 ;  /* 0x0000001fff0b7219 */ /* 0x000fe2000001160a */
[----:B------:R-:W-:Y:S01]  /*1270*/  IMAD.MOV.U32 R10, RZ, RZ, R34 ;  /* 0x000000ffff0a7224 */ /* 0x000fe200078e0022 */
[----:B------:R-:W-:Y:S01]  /*1280*/  LOP3.LUT R18, RZ, R3, RZ, 0x33, !PT ;  /* 0x00000003ff127212 */ /* 0x000fe200078e33ff */
[----:B------:R-:W3:Y:S01]  /*1290*/  LDC R29, c[0x0][0x610] ;  /* 0x00018400ff1d7b82 */ /* 0x000ee20000000800 */
[----:B------:R-:W-:Y:S05]  /*12a0*/  @!P0 BRA `(.L_x_15) ;  /* 0x0000000000288947 */ /* 0x000fea0003800000 */
[----:B------:R-:W4:Y:S02]  /*12b0*/  LDC R3, c[0x0][0x64c] ;  /* 0x00019300ff037b82 */ /* 0x000f240000000800 */
[----:B----4-:R-:W-:-:S05]  /*12c0*/  IADD3 R3, P0, R34, R3, RZ ;  /* 0x0000000322037210 */ /* 0x010fca0007f1e0ff */
[----:B------:R-:W-:-:S04]  /*12d0*/  IMAD.X R19, RZ, RZ, R11, P0 ;  /* 0x000000ffff137224 */ /* 0x000fc800000e060b */
[----:B------:R-:W-:-:S04]  /*12e0*/  IMAD.WIDE.U32 R10, R19, R32, RZ ;  /* 0x00000020130a7225 */ /* 0x000fc800078e00ff */
[----:B------:R-:W-:-:S04]  /*12f0*/  IMAD.WIDE.U32 R12, P0, R3, R33, R10 ;  /* 0x00000021030c7225 */ /* 0x000fc8000780000a */
[----:B------:R-:W-:-:S04]  /*1300*/  IMAD.WIDE.U32 R10, R3, R32, RZ ;  /* 0x00000020030a7225 */ /* 0x000fc800078e00ff */
[----:B------:R-:W-:Y:S01]  /*1310*/  IMAD.X R15, RZ, RZ, RZ, P0 ;  /* 0x000000ffff0f7224 */ /* 0x000fe200000e06ff */
[----:B------:R-:W-:Y:S01]  /*1320*/  IADD3 RZ, P0, R11, R12, RZ ;  /* 0x0000000c0bff7210 */ /* 0x000fe20007f1e0ff */
[----:B------:R-:W-:-:S04]  /*1330*/  IMAD.MOV.U32 R14, RZ, RZ, R13 ;  /* 0x000000ffff0e7224 */ /* 0x000fc800078e000d */
[----:B------:R-:W-:-:S08]  /*1340*/  IMAD.WIDE.U32.X R10, R19, R33, R14, P0 ;  /* 0x00000021130a7225 */ /* 0x000fd000000e040e */
.L_x_15:
[----:B0-----:R-:W-:Y:S01]  /*1350*/  SHF.R.U64 R7, R10, R22, R11 ;  /* 0x000000160a077219 */ /* 0x001fe2000000120b */
[----:B-1----:R-:W-:Y:S01]  /*1360*/  VIADD R10, R24, 0xffffffff ;  /* 0xffffffff180a7836 */ /* 0x002fe20000000000 */
[----:B------:R-:W-:Y:S01]  /*1370*/  SHF.L.U32 R3, R28, R31, RZ ;  /* 0x0000001f1c037219 */ /* 0x000fe200000006ff */
[----:B------:R-:W-:Y:S01]  /*1380*/  @P1 IMAD R21, R25, R20, R6 ;  /* 0x0000001419151224 */ /* 0x000fe200078e0206 */
[----:B------:R-:W-:Y:S01]  /*1390*/  LOP3.LUT R18, R35, R18, RZ, 0xc0, !PT ;  /* 0x0000001223127212 */ /* 0x000fe200078ec0ff */
[----:B------:R-:W-:Y:S02]  /*13a0*/  IMAD.MOV R11, RZ, RZ, -R7 ;  /* 0x000000ffff0b7224 */ /* 0x000fe400078e0a07 */
[----:B------:R-:W-:Y:S02]  /*13b0*/  IMAD.MOV.U32 R6, RZ, RZ, 0x1 ;  /* 0x00000001ff067424 */ /* 0x000fe400078e00ff */
[----:B------:R-:W-:Y:S01]  /*13c0*/  IMAD R18, R3, R7, R18 ;  /* 0x0000000703127224 */ /* 0x000fe200078e0212 */
[----:B------:R-:W-:Y:S01]  /*13d0*/  LOP3.LUT R7, R27, R10, RZ, 0xc0, !PT ;  /* 0x0000000a1b077212 */ /* 0x000fe200078ec0ff */
[----:B--2---:R-:W-:-:S02]  /*13e0*/  IMAD R3, R11, R26, R34 ;  /* 0x0000001a0b037224 */ /* 0x004fc400078e0222 */
[----:B---3--:R-:W-:Y:S02]  /*13f0*/  IMAD R22, R18, R29, R21 ;  /* 0x0000001d12167224 */ /* 0x008fe400078e0215 */
[----:B------:R-:W-:Y:S01]  /*1400*/  IMAD R7, R3, R24, R7 ;  /* 0x0000001803077224 */ /* 0x000fe200078e0207 */
[----:B------:R-:W-:Y:S01]  /*1410*/  PRMT R3, R6, 0x7610, R3 ;  /* 0x0000761006037816 */ /* 0x000fe20000000003 */
[----:B------:R-:W-:-:S03]  /*1420*/  IMAD.MOV.U32 R19, RZ, RZ, R30 ;  /* 0x000000ffff137224 */ /* 0x000fc600078e001e */
[----:B------:R-:W-:Y:S02]  /*1430*/  SEL R18, R7, R22, !P1 ;  /* 0x0000001607127207 */ /* 0x000fe40004800000 */
[----:B------:R-:W-:-:S07]  /*1440*/  SEL R22, R22, R7, !P1 ;  /* 0x0000000716167207 */ /* 0x000fce0004800000 */
.L_x_13:
[----:B------:R-:W-:Y:S05]  /*1450*/  @!P2 BRA `(.L_x_16) ;  /* 0x00000000000ca947 */ /* 0x000fea0003800000 */
[----:B------:R-:W-:Y:S01]  /*1460*/  UCGABAR_WAIT ;  /* 0x0000000000007dc7 */ /* 0x000fe20008000000 */
[----:B------:R-:W-:Y:S01]  /*1470*/  CCTL.IVALL ;  /* 0x00000000ff00798f */ /* 0x000fe20002000000 */
[----:B------:R-:W-:Y:S05]  /*1480*/  BRA `(.L_x_17) ;  /* 0x0000000000047947 */ /* 0x000fea0003800000 */
.L_x_16:
[----:B------:R-:W-:Y:S06]  /*1490*/  BAR.SYNC.DEFER_BLOCKING 0x0 ;  /* 0x0000000000007b1d */ /* 0x000fec0000010000 */
.L_x_17:
[----:B------:R-:W-:Y:S05]  /*14a0*/  @!P4 BRA `(.L_x_18) ;  /* 0x00000054007cc947 */ /* 0x000fea0003800000 */
[----:B------:R-:W-:-:S13]  /*14b0*/  ISETP.GT.U32.AND P0, PT, R36, 0x1, PT ;  /* 0x000000012400780c */ /* 0x000fda0003f04070 */
[----:B------:R-:W-:Y:S05]  /*14c0*/  @P0 EXIT ;  /* 0x000000000000094d */ /* 0x000fea0003800000 */
.L_x_19:
[----:B------:R-:W-:-:S08]  /*14d0*/  NOP ;  /* 0x0000000000007918 */ /* 0x000fd00000000000 */
[----:B------:R-:W1:Y:S02]  /*14e0*/  USETMAXREG.TRY_ALLOC.CTAPOOL UP0, 0xe8 ;  /* 0x000000e8000079c8 */ /* 0x000e640008000600 */
[----:B-1----:R-:W-:-:S13]  /*14f0*/  PLOP3.LUT P0, PT, PT, PT, UP0, 0x80, 0x0 ;  /* 0x000000000000781c */ /* 0x002fda0003f0f008 */
[----:B------:R-:W-:Y:S05]  /*1500*/  @!P0 BRA `(.L_x_19) ;  /* 0xfffffffc00f08947 */ /* 0x000fea000383ffff */
[----:B------:R-:W-:-:S13]  /*1510*/  LOP3.LUT P0, RZ, R3, 0xff, RZ, 0xc0, !PT ;  /* 0x000000ff03ff7812 */ /* 0x000fda000780c0ff */
[----:B------:R-:W-:Y:S05]  /*1520*/  @!P0 EXIT ;  /* 0x000000000000894d */ /* 0x000fea0003800000 */
[----:B------:R-:W2:Y:S01]  /*1530*/  LDL.64 R10, [R1] ;  /* 0x00000000010a7983 */ /* 0x000ea20000100a00 */
[CC--:B------:R-:W-:Y:S01]  /*1540*/  LEA.HI R3, R8.reuse, R5.reuse, RZ, 0x2 ;  /* 0x0000000508037211 */ /* 0x0c0fe200078f10ff */
[----:B------:R-:W1:Y:S01]  /*1550*/  S2UR UR4, SR_CgaCtaId ;  /* 0x00000000000479c3 */ /* 0x000e620000008800 */
[----:B------:R-:W-:Y:S01]  /*1560*/  LEA.HI R8, R8, R5, RZ, 0x5 ;  /* 0x0000000508087211 */ /* 0x000fe200078f28ff */
[----:B------:R-:W-:Y:S01]  /*1570*/  UISETP.LT.AND UP0, UPT, UR40, 0x1, UPT ;  /* 0x000000012800788c */ /* 0x000fe2000bf01270 */
[--C-:B------:R-:W-:Y:S01]  /*1580*/  SHF.R.S32.HI R92, RZ, 0x2, R3.reuse ;  /* 0x00000002ff5c7819 */ /* 0x100fe20000011403 */
[----:B------:R-:W-:Y:S01]  /*1590*/  UIADD3 UR5, UR43, -0x1, URZ ;  /* 0xffffffff2b057890 */ /* 0x000fe2000fffe03f */
[----:B------:R-:W-:Y:S01]  /*15a0*/  SHF.R.S32.HI R7, RZ, 0x1f, R3 ;  /* 0x0000001fff077819 */ /* 0x000fe20000011403 */
[----:B------:R-:W-:Y:S01]  /*15b0*/  USEL UR42, UR40, 0x1, UP0 ;  /* 0x00000001282a7887 */ /* 0x000fe20008000000 */
[----:B------:R-:W-:Y:S01]  /*15c0*/  LOP3.LUT R4, R3, 0xfffffffc, RZ, 0xc0, !PT ;  /* 0xfffffffc03047812 */ /* 0x000fe200078ec0ff */
[----:B------:R-:W3:Y:S01]  /*15d0*/  LDC R98, c[0x0][0x658] ;  /* 0x00019600ff627b82 */ /* 0x000ee20000000800 */
[----:B------:R-:W-:Y:S01]  /*15e0*/  LEA.HI R7, R7, R92, RZ, 0x3 ;  /* 0x0000005c07077211 */ /* 0x000fe200078f18ff */
[----:B------:R-:W-:Y:S01]  /*15f0*/  UMOV UR41, 0x400 ;  /* 0x0000040000297882 */ /* 0x000fe20000000000 */
[----:B------:R-:W-:Y:S01]  /*1600*/  SHF.R.S32.HI R3, RZ, 0x5, R8 ;  /* 0x00000005ff037819 */ /* 0x000fe20000011408 */
[----:B------:R-:W-:Y:S01]  /*1610*/  UISETP.NE.AND UP0, UPT, UR5, URZ, UPT ;  /* 0x0000003f0500728c */ /* 0x000fe2000bf05270 */
[----:B------:R-:W-:Y:S01]  /*1620*/  LOP3.LUT R7, R7, 0xfffffff8, RZ, 0xc0, !PT ;  /* 0xfffffff807077812 */ /* 0x000fe200078ec0ff */
[----:B------:R-:W-:Y:S01]  /*1630*/  IMAD.IADD R4, R5, 0x1, -R4 ;  /* 0x0000000105047824 */ /* 0x000fe200078e0a04 */
[----:B------:R-:W-:Y:S01]  /*1640*/  ULDC UR6, c[0x0][0x284] ;  /* 0x0000a10000067ab9 */ /* 0x000fe20000000800 */
[----:B------:R-:W4:Y:S01]  /*1650*/  LDC.64 R96, c[0x0][0x5c8] ;  /* 0x00017200ff607b82 */ /* 0x000f220000000a00 */
[----:B------:R-:W-:Y:S01]  /*1660*/  IMAD.MOV.U32 R5, RZ, RZ, 0x1 ;  /* 0x00000001ff057424 */ /* 0x000fe200078e00ff */
[----:B------:R-:W-:Y:S01]  /*1670*/  LOP3.LUT R104, R23, 0x1, RZ, 0xfc, !PT ;  /* 0x0000000117687812 */ /* 0x000fe200078efcff */
[----:B------:R-:W-:Y:S01]  /*1680*/  IMAD.IADD R92, R92, 0x1, -R7 ;  /* 0x000000015c5c7824 */ /* 0x000fe200078e0a07 */
[----:B------:R-:W-:Y:S01]  /*1690*/  USHF.L.U32 UR45, UR40, 0x1, URZ ;  /* 0x00000001282d7899 */ /* 0x000fe2000800063f */
[----:B------:R-:W-:Y:S01]  /*16a0*/  IMAD.SHL.U32 R94, R4, 0x2, RZ ;  /* 0x00000002045e7824 */ /* 0x000fe200078e00ff */
[----:B------:R-:W-:Y:S01]  /*16b0*/  UIADD3 UR42, -UR42, UR40, URZ ;  /* 0x000000282a2a7290 */ /* 0x000fe2000fffe13f */
[--C-:B------:R-:W-:Y:S01]  /*16c0*/  IMAD R103, R3, -0x10, -R92.reuse ;  /* 0xfffffff003677824 */ /* 0x100fe200078e0a5c */
[----:B------:R-:W0:Y:S01]  /*16d0*/  LDC R99, c[0x0][0x288] ;  /* 0x0000a200ff637b82 */ /* 0x000e220000000800 */
[----:B------:R-:W-:Y:S01]  /*16e0*/  SHF.R.S32.HI R93, RZ, 0x1f, R92 ;  /* 0x0000001fff5d7819 */ /* 0x000fe2000001145c */
[----:B-1----:R-:W-:Y:S01]  /*16f0*/  ULEA UR41, UR4, UR41, 0x18 ;  /* 0x0000002904297291 */ /* 0x002fe2000f8ec03f */
[----:B------:R-:W-:Y:S01]  /*1700*/  SHF.R.S32.HI R95, RZ, 0x1f, R94 ;  /* 0x0000001fff5f7819 */ /* 0x000fe2000001145e */
[----:B------:R-:W-:Y:S01]  /*1710*/  USHF.L.U32 UR4, UR5, 0x3, URZ ;  /* 0x0000000305047899 */ /* 0x000fe2000800063f */
[----:B------:R-:W-:Y:S01]  /*1720*/  VIADD R103, R103, UR6 ;  /* 0x0000000667677c36 */ /* 0x000fe20008000000 */
[----:B------:R-:W-:Y:S01]  /*1730*/  USEL UR5, URZ, 0x1, UP0 ;  /* 0x000000013f057887 */ /* 0x000fe20008000000 */
[----:B------:R-:W-:Y:S01]  /*1740*/  IMAD.WIDE R92, R3, 0x10, R92 ;  /* 0x00000010035c7825 */ /* 0x000fe200078e025c */
[----:B------:R-:W1:Y:S01]  /*1750*/  LDC R101, c[0x0][0x600] ;  /* 0x00018000ff657b82 */ /* 0x000e620000000800 */
[----:B------:R-:W-:-:S02]  /*1760*/  UIADD3 UR46, UR41, 0xa0, URZ ;  /* 0x000000a0292e7890 */ /* 0x000fc4000fffe03f */
[----:B------:R-:W-:Y:S01]  /*1770*/  IMAD.MOV.U32 R3, RZ, RZ, -0x1 ;  /* 0xffffffffff037424 */ /* 0x000fe200078e00ff */
[----:B------:R-:W-:Y:S01]  /*1780*/  ULOP3.LUT UR4, UR4, 0x8, URZ, 0xc0, !UPT ;  /* 0x0000000804047892 */ /* 0x000fe2000f8ec03f */
[----:B------:R-:W-:Y:S01]  /*1790*/  IMAD.U32 R105, RZ, RZ, UR5 ;  /* 0x00000005ff697e24 */ /* 0x000fe2000f8e00ff */
[----:B------:R-:W-:Y:S02]  /*17a0*/  ULEA UR43, UR43, UR46, 0x3 ;  /* 0x0000002e2b2b7291 */ /* 0x000fe4000f8e183f */
[-C--:B---3--:R-:W-:Y:S01]  /*17b0*/  SHF.L.U32 R3, R3, R98.reuse, RZ ;  /* 0x0000006203037219 */ /* 0x088fe200000006ff */
[----:B------:R-:W-:Y:S01]  /*17c0*/  ULOP3.LUT UR47, UR4, 0x8, URZ, 0x3c, !UPT ;  /* 0x00000008042f7892 */ /* 0x000fe2000f8e3c3f */
[C---:B----4-:R-:W-:Y:S01]  /*17d0*/  SHF.L.U64.HI R97, R96.reuse, 0x3, R97 ;  /* 0x0000000360617819 */ /* 0x050fe20000010261 */
[----:B------:R-:W-:Y:S01]  /*17e0*/  IMAD.SHL.U32 R96, R96, 0x8, RZ ;  /* 0x0000000860607824 */ /* 0x000fe200078e00ff */
[----:B------:R-:W-:Y:S01]  /*17f0*/  SHF.L.U32 R98, R5, R98, RZ ;  /* 0x0000006205627219 */ /* 0x000fe200000006ff */
[----:B------:R-:W-:Y:S01]  /*1800*/  ULOP3.LUT UR44, UR4, 0x18, URZ, 0x3c, !UPT ;  /* 0x00000018042c7892 */ /* 0x000fe2000f8e3c3f */
[----:B------:R-:W-:Y:S01]  /*1810*/  LOP3.LUT R102, RZ, R3, RZ, 0x33, !PT ;  /* 0x00000003ff667212 */ /* 0x000fe200078e33ff */
[----:B0-----:R-:W-:-:S02]  /*1820*/  IMAD R99, R4, -0x2, R99 ;  /* 0xfffffffe04637824 */ /* 0x001fc400078e0263 */
[----:B-1----:R-:W-:Y:S01]  /*1830*/  VIADD R101, R101, 0xffffffff ;  /* 0xffffffff65657836 */ /* 0x002fe20000000000 */
[----:B--2---:R-:W-:-:S07]  /*1840*/  SHF.L.U64.HI R100, R10, 0x1, R0 ;  /* 0x000000010a647819 */ /* 0x004fce0000010200 */
.L_x_167:
[----:B------:R-:W-:-:S04]  /*1850*/  SHF.L.U32 R0, R105, 0x1f, RZ ;  /* 0x0000001f69007819 */ /* 0x000fc800000006ff */
[----:B------:R-:W0:Y:S02]  /*1860*/  SYNCS.PHASECHK.TRANS64.TRYWAIT P0, [UR43+-0x8], R0 ;  /* 0xfffff800ff0075a7 */ /* 0x000e24000800016b */
[----:B01-34-:R-:W-:Y:S05]  /*1870*/  @!P0 BRA `(.L_x_20) ;  /* 0x0000006400448947 */ /* 0x01bfea0003800000 */
.L_x_194:
[----:B------:R-:W-:Y:S02]  /*1880*/  ULDC UR4, c[0x0][0x28c] ;  /* 0x0000a30000047ab9 */ /* 0x000fe40000000800 */
[----:B------:R-:W-:-:S13]  /*1890*/  ISETP.LT.AND P0, PT, RZ, UR4, PT ;  /* 0x00000004ff007c0c */ /* 0x000fda000bf01270 */
[----:B------:R-:W-:Y:S05]  /*18a0*/  @P0 BRA `(.L_x_21) ;  /* 0x0000000000400947 */ /* 0x000fea0003800000 */
[----:B0-----:R-:W-:Y:S01]  /*18b0*/  MOV R0, 0x0 ;  /* 0x0000000000007802 */ /* 0x001fe20000000f00 */
[----:B------:R-:W-:Y:S01]  /*18c0*/  ULDC.64 UR4, c[0x4][0x68] ;  /* 0x01001a0000047ab9 */ /* 0x000fe20000000a00 */
[----:B------:R-:W-:Y:S01]  /*18d0*/  ULDC.64 UR6, c[0x4][0x8] ;  /* 0x0100020000067ab9 */ /* 0x000fe20000000a00 */
[----:B------:R-:W-:Y:S01]  /*18e0*/  IMAD.U32 R4, RZ, RZ, UR4 ;  /* 0x00000004ff047e24 */ /* 0x000fe2000f8e00ff */
[----:B------:R0:W1:Y:S01]  /*18f0*/  LDC.64 R14, c[0x4][R0] ;  /* 0x01000000000e7b82 */ /* 0x0000620000000a00 */
[----:B------:R-:W-:Y:S01]  /*1900*/  IMAD.U32 R5, RZ, RZ, UR5 ;  /* 0x00000005ff057e24 */ /* 0x000fe2000f8e00ff */
[----:B------:R-:W-:Y:S01]  /*1910*/  ULDC.64 UR4, c[0x4][0x70] ;  /* 0x01001c0000047ab9 */ /* 0x000fe20000000a00 */
[----:B------:R-:W-:Y:S02]  /*1920*/  IMAD.U32 R10, RZ, RZ, UR6 ;  /* 0x00000006ff0a7e24 */ /* 0x000fe4000f8e00ff */
[----:B------:R-:W-:Y:S02]  /*1930*/  IMAD.U32 R6, RZ, RZ, UR4 ;  /* 0x00000004ff067e24 */ /* 0x000fe4000f8e00ff */
[----:B------:R-:W-:-:S02]  /*1940*/  IMAD.U32 R7, RZ, RZ, UR5 ;  /* 0x00000005ff077e24 */ /* 0x000fc4000f8e00ff */
[----:B------:R-:W-:Y:S02]  /*1950*/  IMAD.U32 R11, RZ, RZ, UR7 ;  /* 0x00000007ff0b7e24 */ /* 0x000fe4000f8e00ff */
[----:B------:R-:W-:Y:S02]  /*1960*/  IMAD.MOV.U32 R8, RZ, RZ, 0x1e1 ;  /* 0x000001e1ff087424 */ /* 0x000fe400078e00ff */
[----:B------:R-:W-:Y:S02]  /*1970*/  IMAD.MOV.U32 R12, RZ, RZ, 0x1 ;  /* 0x00000001ff0c7424 */ /* 0x000fe400078e00ff */
[----:B0-----:R-:W-:-:S07]  /*1980*/  IMAD.MOV.U32 R13, RZ, RZ, RZ ;  /* 0x000000ffff0d7224 */ /* 0x001fce00078e00ff */
[----:B------:R-:W-:-:S07]  /*1990*/  LEPC R20, `(.L_x_21) ;  /* 0x000000001014794e */ /* 0x000fce0000000000 */
[----:B-1---5:R-:W-:Y:S05]  /*19a0*/  CALL.ABS.NOINC R14 ;  /* 0x000000000e007343 */ /* 0x022fea0003c00000 */
.L_x_21:
[----:B------:R-:W-:-:S13]  /*19b0*/  ISETP.NE.AND P0, PT, R104, 0x3, PT ;  /* 0x000000036800780c */ /* 0x000fda0003f05270 */
[----:B------:R-:W-:Y:S05]  /*19c0*/  @!P0 BRA `(.L_x_22) ;  /* 0x0000000000048947 */ /* 0x000fea0003800000 */
[----:B------:R-:W-:Y:S01]  /*19d0*/  BPT.TRAP 0x1 ;  /* 0x000000040000795c */ /* 0x000fe20000300000 */
.L_x_22:
[----:B0-----:R-:W-:Y:S02]  /*19e0*/  IMAD.U32 R3, RZ, RZ, UR38 ;  /* 0x00000026ff037e24 */ /* 0x001fe4000f8e00ff */
[----:B------:R-:W-:-:S03]  /*19f0*/  IMAD.U32 R0, RZ, RZ, UR39 ;  /* 0x00000027ff007e24 */ /* 0x000fc6000f8e00ff */
[----:B------:R-:W-:Y:S02]  /*1a00*/  LEA R3, R3, UR41, 0x3 ;  /* 0x0000002903037c11 */ /* 0x000fe4000f8e18ff */
[----:B------:R-:W-:-:S04]  /*1a10*/  SHF.L.U32 R0, R0, 0x1f, RZ ;  /* 0x0000001f00007819 */ /* 0x000fc800000006ff */
[----:B------:R0:W1:Y:S01]  /*1a20*/  SYNCS.PHASECHK.TRANS64.TRYWAIT P1, [R3+URZ], R0 ;  /* 0x00000000030075a7 */ /* 0x000062000802017f */
[----:B------:R-:W-:Y:S05]  /*1a30*/  @!P0 BRA `(.L_x_23) ;  /* 0x0000000000048947 */ /* 0x000fea0003800000 */
[----:B------:R-:W-:Y:S01]  /*1a40*/  BPT.TRAP 0x1 ;  /* 0x000000040000795c */ /* 0x000fe20000300000 */
.L_x_23:
[----:B------:R-:W-:-:S05]  /*1a50*/  IMAD.U32 R4, RZ, RZ, UR42 ;  /* 0x0000002aff047e24 */ /* 0x000fca000f8e00ff */
[----:B------:R-:W-:Y:S01]  /*1a60*/  ISETP.GE.AND P2, PT, R4, 0x1, PT ;  /* 0x000000010400780c */ /* 0x000fe20003f46270 */
[----:B-1----:R-:W-:-:S12]  /*1a70*/  @P1 BRA `(.L_x_24) ;  /* 0x0000000000081947 */ /* 0x002fd80003800000 */
[----:B------:R-:W1:Y:S02]  /*1a80*/  SYNCS.PHASECHK.TRANS64.TRYWAIT P1, [R3+URZ], R0 ;  /* 0x00000000030075a7 */ /* 0x000e64000802017f */
[----:B-1----:R-:W-:Y:S05]  /*1a90*/  @!P1 BRA `(.L_x_25) ;  /* 0x0000006000d49947 */ /* 0x002fea0003800000 */
.L_x_24:
[----:B------:R-:W-:Y:S05]  /*1aa0*/  WARPSYNC.ALL ;  /* 0x0000000000007948 */ /* 0x000fea0003800000 */
[----:B------:R-:W-:Y:S01]  /*1ab0*/  UIADD3 UR4, UR41, 0x180, URZ ;  /* 0x0000018029047890 */ /* 0x000fe2000fffe03f */
[----:B------:R-:W-:Y:S01]  /*1ac0*/  WARPGROUP.ARRIVE ;  /* 0x00000000000079c5 */ /* 0x000fe20000000000 */
[----:B------:R-:W-:Y:S02]  /*1ad0*/  UIADD3 UR5, UR41, 0x12180, URZ ;  /* 0x0001218029057890 */ /* 0x000fe4000fffe03f */
[----:B------:R-:W-:Y:S02]  /*1ae0*/  USHF.R.U32.HI UR4, URZ, 0x4, UR4 ;  /* 0x000000043f047899 */ /* 0x000fe40008011604 */
[----:B------:R-:W-:-:S02]  /*1af0*/  USHF.R.U32.HI UR5, URZ, 0x4, UR5 ;  /* 0x000000043f057899 */ /* 0x000fc40008011605 */
[----:B------:R-:W-:Y:S02]  /*1b00*/  ULOP3.LUT UR4, UR4, 0x3fff, URZ, 0xc0, !UPT ;  /* 0x00003fff04047892 */ /* 0x000fe4000f8ec03f */
[----:B------:R-:W-:Y:S02]  /*1b10*/  ULOP3.LUT UR5, UR5, 0x3fff, URZ, 0xc0, !UPT ;  /* 0x00003fff05057892 */ /* 0x000fe4000f8ec03f */
[----:B------:R-:W-:Y:S02]  /*1b20*/  ULOP3.LUT UR8, UR4, 0x10000, URZ, 0xfc, !UPT ;  /* 0x0001000004087892 */ /* 0x000fe4000f8efc3f */
[----:B------:R-:W-:Y:S02]  /*1b30*/  ULOP3.LUT UR9, UR5, 0x10000, URZ, 0xfc, !UPT ;  /* 0x0001000005097892 */ /* 0x000fe4000f8efc3f */
[----:B------:R-:W-:Y:S02]  /*1b40*/  ULEA UR10, UR38, UR8, 0x9 ;  /* 0x00000008260a7291 */ /* 0x000fe4000f8e483f */
[----:B------:R-:W-:Y:S01]  /*1b50*/  ULEA UR11, UR38, UR9, 0xa ;  /* 0x00000009260b7291 */ /* 0x000fe2000f8e503f */
[----:B------:R-:W-:Y:S01]  /*1b60*/  UMOV UR5, 0x40000040 ;  /* 0x4000004000057882 */ /* 0x000fe20000000000 */
[----:B------:R-:W-:-:S03]  /*1b70*/  UMOV UR7, 0x40000040 ;  /* 0x4000004000077882 */ /* 0x000fc60000000000 */
[----:B------:R-:W-:Y:S02]  /*1b80*/  UMOV UR4, UR10 ;  /* 0x0000000a00047c82 */ /* 0x000fe40008000000 */
[----:B------:R-:W-:Y:S02]  /*1b90*/  UMOV UR6, UR11 ;  /* 0x0000000b00067c82 */ /* 0x000fe40008000000 */
[----:B------:R-:W-:Y:S01]  /*1ba0*/  HGMMA.64x128x8.F32.TF32 R24, gdesc[UR4], RZ, !UPT, gsb0 ;  /* 0x05e00000041879f0 */ /* 0x000fe2000c0028ff */
[----:B------:R-:W-:Y:S02]  /*1bb0*/  UIADD3 UR4, UR10, 0x2, URZ ;  /* 0x000000020a047890 */ /* 0x000fe4000fffe03f */
[----:B------:R-:W-:Y:S01]  /*1bc0*/  UIADD3 UR6, UR11, 0x2, URZ ;  /* 0x000000020b067890 */ /* 0x000fe2000fffe03f */
[----:B------:R-:W-:Y:S01]  /*1bd0*/  UMOV UR5, 0x40000040 ;  /* 0x4000004000057882 */ /* 0x000fe20000000000 */
[----:B------:R-:W-:Y:S01]  /*1be0*/  UMOV UR7, 0x40000040 ;  /* 0x4000004000077882 */ /* 0x000fe20000000000 */
[----:B------:R-:W-:-:S02]  /*1bf0*/  WARPGROUP.DEPBAR.LE gsb0, 0x0 ;  /* 0x00008000000079c5 */ /* 0x000fc40000010000 */
[----:B------:R-:W-:-:S06]  /*1c00*/  WARPGROUP.ARRIVE ;  /* 0x00000000000079c5 */ /* 0x000fcc0000000000 */
[----:B------:R-:W-:Y:S01]  /*1c10*/  HGMMA.64x128x8.F32.TF32 R24, gdesc[UR4], R24, gsb0 ;  /* 0x05e00000041879f0 */ /* 0x000fe20008002818 */
[----:B------:R-:W-:Y:S02]  /*1c20*/  UIADD3 UR4, UR10, 0x4, URZ ;  /* 0x000000040a047890 */ /* 0x000fe4000fffe03f */
[----:B------:R-:W-:Y:S01]  /*1c30*/  UIADD3 UR6, UR11, 0x4, URZ ;  /* 0x000000040b067890 */ /* 0x000fe2000fffe03f */
[----:B------:R-:W-:Y:S01]  /*1c40*/  UMOV UR5, 0x40000040 ;  /* 0x4000004000057882 */ /* 0x000fe20000000000 */
[----:B------:R-:W-:Y:S01]  /*1c50*/  UMOV UR7, 0x40000040 ;  /* 0x4000004000077882 */ /* 0x000fe20000000000 */
[----:B------:R-:W-:Y:S02]  /*1c60*/  WARPGROUP.DEPBAR.LE gsb0, 0x0 ;  /* 0x00008000000079c5 */ /* 0x000fe40000010000 */
        /* <DEDUP_REMOVED lines=8> */
[----:B------:R-:W-:Y:S03]  /*1cf0*/  HGMMA.64x128x8.F32.TF32 R24, gdesc[UR4], R24, gsb0 ;  /* 0x05e00000041879f0 */ /* 0x000fe60008002818 */
[----:B------:R-:W-:Y:S02]  /*1d00*/  WARPGROUP.DEPBAR.LE gsb0, 0x0 ;  /* 0x00008000000079c5 */ /* 0x000fe40000010000 */
[----:B------:R-:W-:Y:S05]  /*1d10*/  @!P2 BRA `(.L_x_26) ;  /* 0x000000040014a947 */ /* 0x000fea0003800000 */
[----:B------:R-:W-:Y:S01]  /*1d20*/  UIADD3 UR4, UR38, 0x1, URZ ;  /* 0x0000000126047890 */ /* 0x000fe2000fffe03f */
[----:B01----:R-:W-:Y:S02]  /*1d30*/  IMAD.U32 R0, RZ, RZ, UR42 ;  /* 0x0000002aff007e24 */ /* 0x003fe4000f8e00ff */
[----:B------:R-:W-:Y:S01]  /*1d40*/  IMAD.U32 R3, RZ, RZ, UR38 ;  /* 0x00000026ff037e24 */ /* 0x000fe2000f8e00ff */
[----:B------:R-:W-:-:S04]  /*1d50*/  UISETP.NE.AND UP0, UPT, UR4, 0x9, UPT ;  /* 0x000000090400788c */ /* 0x000fc8000bf05270 */
[----:B------:R-:W-:Y:S02]  /*1d60*/  USEL UR5, URZ, 0x1, UP0 ;  /* 0x000000013f057887 */ /* 0x000fe40008000000 */
[----:B------:R-:W-:Y:S02]  /*1d70*/  USEL UR10, UR4, URZ, UP0 ;  /* 0x0000003f040a7287 */ /* 0x000fe40008000000 */
[----:B------:R-:W-:-:S06]  /*1d80*/  ULOP3.LUT UR5, UR39, UR5, URZ, 0x3c, !UPT ;  /* 0x0000000527057292 */ /* 0x000fcc000f8e3c3f */
[----:B------:R-:W-:-:S07]  /*1d90*/  IMAD.U32 R6, RZ, RZ, UR5 ;  /* 0x00000005ff067e24 */ /* 0x000fce000f8e00ff */
.L_x_33:
[----:B------:R-:W-:Y:S05]  /*1da0*/  @!P0 BRA `(.L_x_27) ;  /* 0x0000000000048947 */ /* 0x000fea0003800000 */
[----:B------:R-:W-:Y:S01]  /*1db0*/  BPT.TRAP 0x1 ;  /* 0x000000040000795c */ /* 0x000fe20000300000 */
.L_x_27:
[----:B------:R-:W-:Y:S01]  /*1dc0*/  ULEA UR4, UR10, UR41, 0x3 ;  /* 0x000000290a047291 */ /* 0x000fe2000f8e183f */
[----:B------:R-:W-:-:S08]  /*1dd0*/  SHF.L.U32 R4, R6, 0x1f, RZ ;  /* 0x0000001f06047819 */ /* 0x000fd000000006ff */
[----:B------:R0:W1:Y:S01]  /*1de0*/  SYNCS.PHASECHK.TRANS64.TRYWAIT P1, [UR4], R4 ;  /* 0x00000004ff0075a7 */ /* 0x0000620008020144 */
[----:B------:R-:W-:Y:S05]  /*1df0*/  @!P0 BRA `(.L_x_28) ;  /* 0x0000000000048947 */ /* 0x000fea0003800000 */
[----:B------:R-:W-:Y:S01]  /*1e00*/  BPT.TRAP 0x1 ;  /* 0x000000040000795c */ /* 0x000fe20000300000 */
.L_x_28:
[----:B-1----:R-:W-:Y:S05]  /*1e10*/  @P1 BRA `(.L_x_29) ;  /* 0x0000000000081947 */ /* 0x002fea0003800000 */
[----:B------:R-:W1:Y:S02]  /*1e20*/  SYNCS.PHASECHK.TRANS64.TRYWAIT P1, [UR4], R4 ;  /* 0x00000004ff0075a7 */ /* 0x000e640008020144 */
[----:B-1----:R-:W-:Y:S05]  /*1e30*/  @!P1 BRA `(.L_x_30) ;  /* 0x0000006000009947 */ /* 0x002fea0003800000 */
.L_x_29:
[----:B------:R-:W-:Y:S01]  /*1e40*/  ULEA UR11, UR10, UR8, 0x9 ;  /* 0x000000080a0b7291 */ /* 0x000fe2000f8e483f */
[----:B------:R-:W-:Y:S01]  /*1e50*/  WARPGROUP.ARRIVE ;  /* 0x00000000000079c5 */ /* 0x000fe20000000000 */
[----:B------:R-:W-:Y:S01]  /*1e60*/  ULEA UR12, UR10, UR9, 0xa ;  /* 0x000000090a0c7291 */ /* 0x000fe2000f8e503f */
[----:B------:R-:W-:Y:S01]  /*1e70*/  UMOV UR5, 0x40000040 ;  /* 0x4000004000057882 */ /* 0x000fe20000000000 */
[----:B------:R-:W-:-:S03]  /*1e80*/  UMOV UR7, 0x40000040 ;  /* 0x4000004000077882 */ /* 0x000fc60000000000 */
[----:B------:R-:W-:Y:S02]  /*1e90*/  UMOV UR4, UR11 ;  /* 0x0000000b00047c82 */ /* 0x000fe40008000000 */
[----:B------:R-:W-:Y:S02]  /*1ea0*/  UMOV UR6, UR12 ;  /* 0x0000000c00067c82 */ /* 0x000fe40008000000 */
[----:B------:R-:W-:Y:S01]  /*1eb0*/  HGMMA.64x128x8.F32.TF32 R24, gdesc[UR4], R24, gsb0 ;  /* 0x05e00000041879f0 */ /* 0x000fe20008002818 */
        /* <DEDUP_REMOVED lines=23> */
[----:B------:R-:W-:Y:S01]  /*2030*/  BPT.TRAP 0x1 ;  /* 0x000000040000795c */ /* 0x000fe20000300000 */
.L_x_31:
[----:B------:R-:W-:-:S13]  /*2040*/  ISETP.NE.AND P1, PT, R89, RZ, PT ;  /* 0x000000ff5900720c */ /* 0x000fda0003f25270 */
[----:B01----:R-:W-:-:S05]  /*2050*/  @P1 LEA R4, R3, UR41, 0x3 ;  /* 0x0000002903041c11 */ /* 0x003fca000f8e18ff */
[----:B------:R-:W-:-:S05]  /*2060*/  @P1 VIADD R5, R4, 0x48 ;  /* 0x0000004804051836 */ /* 0x000fca0000000000 */
[----:B------:R-:W-:-:S04]  /*2070*/  @P1 PRMT R5, R88, 0x654, R5 ;  /* 0x0000065458051816 */ /* 0x000fc80000000005 */
[----:B------:R0:W-:Y:S01]  /*2080*/  @P1 SYNCS.ARRIVE.TRANS64.RED.A1T0 RZ, [R5+URZ], RZ ;  /* 0x000000ff05ff19a7 */ /* 0x0001e2000810043f */
[----:B------:R-:W-:-:S13]  /*2090*/  ISETP.GT.U32.AND P1, PT, R23, 0x1, PT ;  /* 0x000000011700780c */ /* 0x000fda0003f24070 */
[----:B0-----:R-:W-:Y:S05]  /*20a0*/  @P1 BRA `(.L_x_32) ;  /* 0x0000000000041947 */ /* 0x001fea0003800000 */
[----:B------:R-:W-:Y:S01]  /*20b0*/  BPT.TRAP 0x1 ;  /* 0x000000040000795c */ /* 0x000fe20000300000 */
.L_x_32:
[----:B------:R-:W-:Y:S01]  /*20c0*/  UIADD3 UR10, UR10, 0x1, URZ ;  /* 0x000000010a0a7890 */ /* 0x000fe2000fffe03f */
[C---:B------:R-:W-:Y:S01]  /*20d0*/  ISETP.GT.AND P2, PT, R0.reuse, 0x1, PT ;  /* 0x000000010000780c */ /* 0x040fe20003f44270 */
[----:B------:R-:W-:Y:S02]  /*20e0*/  VIADD R3, R3, 0x1 ;  /* 0x0000000103037836 */ /* 0x000fe40000000000 */
[----:B------:R-:W-:Y:S01]  /*20f0*/  UISETP.NE.AND UP0, UPT, UR10, 0x9, UPT ;  /* 0x000000090a00788c */ /* 0x000fe2000bf05270 */
[----:B------:R-:W-:Y:S02]  /*2100*/  VIADD R0, R0, 0xffffffff ;  /* 0xffffffff00007836 */ /* 0x000fe40000000000 */
[C---:B------:R-:W-:Y:S01]  /*2110*/  ISETP.NE.AND P1, PT, R3.reuse, 0x9, PT ;  /* 0x000000090300780c */ /* 0x040fe20003f25270 */
[----:B------:R-:W-:Y:S02]  /*2120*/  USEL UR4, URZ, 0x1, UP0 ;  /* 0x000000013f047887 */ /* 0x000fe40008000000 */
[----:B------:R-:W-:Y:S01]  /*2130*/  USEL UR10, UR10, URZ, UP0 ;  /* 0x0000003f0a0a7287 */ /* 0x000fe20008000000 */
[----:B------:R-:W-:-:S03]  /*2140*/  SEL R3, R3, RZ, P1 ;  /* 0x000000ff03037207 */ /* 0x000fc60000800000 */
[----:B------:R-:W-:Y:S01]  /*2150*/  LOP3.LUT R6, R6, UR4, RZ, 0x3c, !PT ;  /* 0x0000000406067c12 */ /* 0x000fe2000f8e3cff */
[----:B------:R-:W-:Y:S07]  /*2160*/  @P2 BRA `(.L_x_33) ;  /* 0xfffffffc000c2947 */ /* 0x000fee000383ffff */
.L_x_26:
[----:B01----:R-:W0:Y:S01]  /*2170*/  LDC R0, c[0x0][0x28c] ;  /* 0x0000a300ff007b82 */ /* 0x003e220000000800 */
[----:B------:R-:W-:-:S04]  /*2180*/  IMAD.U32 R3, RZ, RZ, UR47 ;  /* 0x0000002fff037e24 */ /* 0x000fc8000f8e00ff */
[----:B------:R1:W-:Y:S01]  /*2190*/  SYNCS.ARRIVE.TRANS64.A1T0 RZ, [R3+UR46], RZ ;  /* 0x000000ff03ff79a7 */ /* 0x0003e2000810002e */
[----:B0-----:R-:W-:-:S13]  /*21a0*/  ISETP.GE.AND P1, PT, R0, 0x1, PT ;  /* 0x000000010000780c */ /* 0x001fda0003f26270 */
[----:B-1----:R-:W-:Y:S05]  /*21b0*/  @!P1 BRA `(.L_x_34) ;  /* 0x0000000000449947 */ /* 0x002fea0003800000 */
[----:B------:R-:W-:Y:S05]  /*21c0*/  @!P0 BRA `(.L_x_35) ;  /* 0x0000000000048947 */ /* 0x000fea0003800000 */
[----:B------:R-:W-:Y:S01]  /*21d0*/  BPT.TRAP 0x1 ;  /* 0x000000040000795c */ /* 0x000fe20000300000 */
.L_x_35:
[----:B------:R-:W-:-:S13]  /*21e0*/  ISETP.NE.AND P0, PT, R89, RZ, PT ;  /* 0x000000ff5900720c */ /* 0x000fda0003f05270 */
[----:B------:R-:W-:-:S05]  /*21f0*/  VOTEU.ANY UP0, P0 ;  /* 0x00000000003f7886 */ /* 0x000fca0000000100 */
[----:B------:R-:W-:-:S06]  /*2200*/  @UP0 UIADD3 UR4, UR38, UR42, URZ ;  /* 0x0000002a26040290 */ /* 0x000fcc000fffe03f */
[----:B------:R-:W-:Y:S02]  /*2210*/  IMAD.U32 R4, RZ, RZ, UR4 ;  /* 0x00000004ff047e24 */ /* 0x000fe4000f8e00ff */
[----:B------:R-:W-:Y:S02]  /*2220*/  IMAD.U32 R3, RZ, RZ, UR4 ;  /* 0x00000004ff037e24 */ /* 0x000fe4000f8e00ff */
[----:B------:R-:W-:-:S05]  /*2230*/  @P0 IMAD.WIDE.U32 R4, R4, 0x38e38e39, RZ ;  /* 0x38e38e3904040825 */ /* 0x000fca00078e00ff */
[----:B------:R-:W-:-:S05]  /*2240*/  @P0 SHF.R.U32.HI R0, RZ, 0x1, R5 ;  /* 0x00000001ff000819 */ /* 0x000fca0000011605 */
[----:B------:R-:W-:-:S05]  /*2250*/  @P0 IMAD R0, R0, -0x9, R3 ;  /* 0xfffffff700000824 */ /* 0x000fca00078e0203 */
[----:B------:R-:W-:-:S05]  /*2260*/  @P0 LEA R0, R0, UR41, 0x3 ;  /* 0x0000002900000c11 */ /* 0x000fca000f8e18ff */
[----:B------:R-:W-:-:S05]  /*2270*/  @P0 VIADD R3, R0, 0x48 ;  /* 0x0000004800030836 */ /* 0x000fca0000000000 */
[----:B------:R-:W-:-:S04]  /*2280*/  @P0 PRMT R3, R88, 0x654, R3 ;  /* 0x0000065458030816 */ /* 0x000fc80000000003 */
[----:B------:R0:W-:Y:S01]  /*2290*/  @P0 SYNCS.ARRIVE.TRANS64.RED.A1T0 RZ, [R3+URZ], RZ ;  /* 0x000000ff03ff09a7 */ /* 0x0001e2000810043f */
[----:B------:R-:W-:-:S13]  /*22a0*/  ISETP.GT.U32.AND P0, PT, R23, 0x1, PT ;  /* 0x000000011700780c */ /* 0x000fda0003f04070 */
[----:B0-----:R-:W-:Y:S05]  /*22b0*/  @P0 BRA `(.L_x_34) ;  /* 0x0000000000040947 */ /* 0x001fea0003800000 */
[----:B------:R-:W-:Y:S01]  /*22c0*/  BPT.TRAP 0x1 ;  /* 0x000000040000795c */ /* 0x000fe20000300000 */
.L_x_34:
[----:B------:R-:W-:Y:S01]  /*22d0*/  SHF.L.U32 R0, R105, 0x1f, RZ ;  /* 0x0000001f69007819 */ /* 0x000fe200000006ff */
[----:B------:R-:W-:Y:S01]  /*22e0*/  UIADD3 UR38, UR38, UR45, URZ ;  /* 0x0000002d26267290 */ /* 0x000fe2000fffe03f */
[----:B------:R-:W-:Y:S01]  /*22f0*/  SHF.R.S32.HI R9, RZ, 0x1f, R19 ;  /* 0x0000001fff097819 */ /* 0x000fe20000011413 */
[----:B------:R-:W-:Y:S01]  /*2300*/  UISETP.GE.U32.AND UP1, UPT, UR45, 0x9, UPT ;  /* 0x000000092d00788c */ /* 0x000fe2000bf26070 */
[----:B------:R-:W0:Y:S01]  /*2310*/  SYNCS.PHASECHK.TRANS64.TRYWAIT P0, [UR43+0x8], R0 ;  /* 0x00000800ff0075a7 */ /* 0x000e22000800016b */
[----:B------:R-:W-:-:S04]  /*2320*/  UISETP.GT.U32.AND UP0, UPT, UR38, 0x8, UPT ;  /* 0x000000082600788c */ /* 0x000fc8000bf04070 */
[----:B------:R-:W-:-:S04]  /*2330*/  UISETP.LT.U32.AND UP0, UPT, UR45, 0x9, UP0 ;  /* 0x000000092d00788c */ /* 0x000fc80008701070 */
[----:B------:R-:W-:Y:S02]  /*2340*/  USEL UR6, URZ, 0x1, !UP0 ;  /* 0x000000013f067887 */ /* 0x000fe4000c000000 */
[----:B------:R-:W-:Y:S02]  /*2350*/  @UP1 UIMAD.WIDE.U32 UR4, UR38, 0x38e38e39, URZ ;  /* 0x38e38e39260418a5 */ /* 0x000fe4000f8e003f */
[----:B------:R-:W-:Y:S02]  /*2360*/  ULOP3.LUT UR39, UR39, UR6, URZ, 0x3c, !UPT ;  /* 0x0000000627277292 */ /* 0x000fe4000f8e3c3f */
[----:B------:R-:W-:-:S04]  /*2370*/  @UP1 USHF.R.U32.HI UR4, URZ, 0x1, UR5 ;  /* 0x000000013f041899 */ /* 0x000fc80008011605 */
[----:B------:R-:W-:Y:S01]  /*2380*/  @UP1 ULOP3.LUT UR39, UR39, 0x1, UR4, 0x78, !UPT ;  /* 0x0000000127271892 */ /* 0x000fe2000f8e7804 */
[----:B0-----:R-:W-:Y:S11]  /*2390*/  @!P0 BRA `(.L_x_36) ;  /* 0x0000005800c08947 */ /* 0x001ff60003800000 */
.L_x_195:
[----:B------:R-:W-:Y:S01]  /*23a0*/  ULDC.64 UR4, c[0x0][0x5d0] ;  /* 0x0001740000047ab9 */ /* 0x000fe20000000a00 */
[----:B------:R-:W-:Y:S01]  /*23b0*/  ULDC UR6, c[0x0][0x284] ;  /* 0x0000a10000067ab9 */ /* 0x000fe20000000800 */
[----:B0-----:R-:W-:Y:S02]  /*23c0*/  IMAD R0, R9, UR4, RZ ;  /* 0x0000000409007c24 */ /* 0x001fe4000f8e02ff */
[----:B------:R-:W-:Y:S02]  /*23d0*/  IMAD.SHL.U32 R12, R18, 0x80, RZ ;  /* 0x00000080120c7824 */ /* 0x000fe400078e00ff */
[C---:B------:R-:W-:Y:S02]  /*23e0*/  IMAD R3, R19.reuse, UR5, R0 ;  /* 0x0000000513037c24 */ /* 0x040fe4000f8e0200 */
[----:B------:R-:W-:Y:S01]  /*23f0*/  IMAD.SHL.U32 R0, R22, 0x40, RZ ;  /* 0x0000004016007824 */ /* 0x000fe200078e00ff */
[----:B------:R-:W-:Y:S01]  /*2400*/  SHF.R.S32.HI R13, RZ, 0x1f, R12 ;  /* 0x0000001fff0d7819 */ /* 0x000fe2000001140c */
[----:B------:R-:W-:Y:S01]  /*2410*/  IMAD.WIDE.U32 R4, R19, UR4, R94 ;  /* 0x0000000413047c25 */ /* 0x000fe2000f8e005e */
[----:B------:R-:W-:-:S02]  /*2420*/  ULDC.64 UR4, c[0x0][0x5c8] ;  /* 0x0001720000047ab9 */ /* 0x000fc40000000a00 */
[----:B------:R-:W-:Y:S01]  /*2430*/  ISETP.GE.AND P0, PT, R0, UR6, PT ;  /* 0x0000000600007c0c */ /* 0x000fe2000bf06270 */
[----:B------:R-:W-:Y:S01]  /*2440*/  ULDC UR6, c[0x0][0x288] ;  /* 0x0000a20000067ab9 */ /* 0x000fe20000000800 */
[----:B------:R-:W-:Y:S01]  /*2450*/  IADD3 R4, P1, R12, R4, RZ ;  /* 0x000000040c047210 */ /* 0x000fe20007f3e0ff */
[----:B------:R-:W-:Y:S01]  /*2460*/  IMAD.WIDE R20, R22, 0x40, R92 ;  /* 0x0000004016147825 */ /* 0x000fe200078e025c */
[----:B------:R-:W-:Y:S02]  /*2470*/  ISETP.GE.OR P0, PT, R12, UR6, P0 ;  /* 0x000000060c007c0c */ /* 0x000fe40008706670 */
[----:B------:R-:W-:Y:S01]  /*2480*/  IADD3.X R5, R13, R5, R3, P1, !PT ;  /* 0x000000050d057210 */ /* 0x000fe20000ffe403 */
[----:B------:R-:W-:-:S04]  /*2490*/  IMAD R7, R21, UR4, RZ ;  /* 0x0000000415077c24 */ /* 0x000fc8000f8e02ff */
[C---:B------:R-:W-:Y:S02]  /*24a0*/  IMAD R7, R20.reuse, UR5, R7 ;  /* 0x0000000514077c24 */ /* 0x040fe4000f8e0207 */
[----:B------:R-:W-:-:S04]  /*24b0*/  IMAD.WIDE.U32 R106, R20, UR4, R4 ;  /* 0x00000004146a7c25 */ /* 0x000fc8000f8e0004 */
[----:B------:R-:W-:Y:S05]  /*24c0*/  @P0 BRA `(.L_x_37) ;  /* 0x0000003c00d80947 */ /* 0x000fea0003800000 */
[----:B-----5:R-:W-:Y:S01]  /*24d0*/  FSETP.NEU.AND P1, PT, R91, RZ, PT ;  /* 0x000000ff5b00720b */ /* 0x020fe20003f2d000 */
[----:B------:R-:W-:Y:S01]  /*24e0*/  IMAD.IADD R3, R99, 0x1, -R12 ;  /* 0x0000000163037824 */ /* 0x000fe200078e0a0c */
[----:B------:R-:W-:Y:S01]  /*24f0*/  BSSY B0, `(.L_x_37) ;  /* 0x00003f3000007945 */ /* 0x000fe20003800000 */
[----:B------:R-:W-:Y:S02]  /*2500*/  IMAD.IADD R0, R103, 0x1, -R0 ;  /* 0x0000000167007824 */ /* 0x000fe400078e0a00 */
[----:B------:R-:W-:Y:S01]  /*2510*/  IMAD.IADD R115, R107, 0x1, R7 ;  /* 0x000000016b737824 */ /* 0x000fe200078e0207 */
[----:B------:R-:W-:-:S04]  /*2520*/  ISETP.GT.AND P0, PT, R3, RZ, PT ;  /* 0x000000ff0300720c */ /* 0x000fc80003f04270 */
[----:B------:R-:W-:-:S03]  /*2530*/  ISETP.GT.AND P2, PT, R0, RZ, P0 ;  /* 0x000000ff0000720c */ /* 0x000fc60000744270 */
[----:B------:R-:W-:Y:S10]  /*2540*/  @!P1 BRA `(.L_x_38) ;  /* 0x0000002c001c9947 */ /* 0x000ff40003800000 */
[----:B------:R-:W0:Y:S01]  /*2550*/  LDC.64 R108, c[0x0][0x5b8] ;  /* 0x00016e00ff6c7b82 */ /* 0x000e220000000a00 */
[----:B------:R-:W-:-:S07]  /*2560*/  ULDC.64 UR4, c[0x0][0x5c0] ;  /* 0x0001700000047ab9 */ /* 0x000fce0000000a00 */
[----:B------:R-:W1:Y:S08]  /*2570*/  LDC.64 R110, c[0x0][0x5b0] ;  /* 0x00016c00ff6e7b82 */ /* 0x000e700000000a00 */
[----:B------:R-:W2:Y:S01]  /*2580*/  LDC.64 R112, c[0x0][0x5a8] ;  /* 0x00016a00ff707b82 */ /* 0x000ea20000000a00 */
[-C--:B0-----:R-:W-:Y:S02]  /*2590*/  IMAD R6, R9, R108.reuse, RZ ;  /* 0x0000006c09067224 */ /* 0x081fe400078e02ff */
[----:B------:R-:W-:-:S04]  /*25a0*/  IMAD.WIDE.U32 R4, R19, R108, R94 ;  /* 0x0000006c13047225 */ /* 0x000fc800078e005e */
[----:B------:R-:W-:Y:S01]  /*25b0*/  IMAD R107, R19, R109, R6 ;  /* 0x0000006d136b7224 */ /* 0x000fe200078e0206 */
[----:B------:R-:W-:Y:S01]  /*25c0*/  IADD3 R6, P1, R12, R4, RZ ;  /* 0x000000040c067210 */ /* 0x000fe20007f3e0ff */
[----:B-1----:R-:W-:-:S03]  /*25d0*/  IMAD R4, R21, R110, RZ ;  /* 0x0000006e15047224 */ /* 0x002fc600078e02ff */
[----:B------:R-:W-:Y:S01]  /*25e0*/  IADD3.X R7, R13, R5, R107, P1, !PT ;  /* 0x000000050d077210 */ /* 0x000fe20000ffe46b */
[C---:B------:R-:W-:Y:S02]  /*25f0*/  IMAD R21, R20.reuse, R111, R4 ;  /* 0x0000006f14157224 */ /* 0x040fe400078e0204 */
[----:B------:R-:W-:-:S04]  /*2600*/  IMAD.WIDE.U32 R4, R20, R110, R6 ;  /* 0x0000006e14047225 */ /* 0x000fc800078e0006 */
[----:B------:R-:W-:Y:S01]  /*2610*/  IMAD.IADD R5, R5, 0x1, R21 ;  /* 0x0000000105057824 */ /* 0x000fe200078e0215 */
[----:B--2---:R-:W-:-:S04]  /*2620*/  LEA R10, P1, R4, R112, 0x2 ;  /* 0x00000070040a7211 */ /* 0x004fc800078210ff */
[----:B------:R-:W-:-:S05]  /*2630*/  LEA.HI.X R11, R4, R113, R5, 0x2, P1 ;  /* 0x00000071040b7211 */ /* 0x000fca00008f1405 */
[----:B------:R0:W2:Y:S01]  /*2640*/  @P2 LDG.E.LTC128B R18, desc[UR36][R10.64] ;  /* 0x000000240a122981 */ /* 0x0000a2000c1e1920 */
[----:B------:R-:W-:Y:S01]  /*2650*/  IMAD.WIDE.U32 R4, R20, R110, R12 ;  /* 0x0000006e14047225 */ /* 0x000fe200078e000c */
[----:B------:R-:W-:Y:S01]  /*2660*/  LEA R8, P3, R106, UR4, 0x2 ;  /* 0x000000046a087c11 */ /* 0x000fe2000f8610ff */
[----:B------:R-:W-:Y:S01]  /*2670*/  BSSY B1, `(.L_x_39) ;  /* 0x0000014000017945 */ /* 0x000fe20003800000 */
[----:B------:R-:W-:Y:S02]  /*2680*/  IADD3 R14, P1, R94, R4, RZ ;  /* 0x000000045e0e7210 */ /* 0x000fe40007f3e0ff */
[----:B------:R-:W-:Y:S02]  /*2690*/  LEA.HI.X R9, R106, UR5, R115, 0x2, P3 ;  /* 0x000000056a097c11 */ /* 0x000fe400098f1473 */
[----:B------:R-:W-:Y:S01]  /*26a0*/  IADD3.X R15, R95, R21, R5, P1, !PT ;  /* 0x000000155f0f7210 */ /* 0x000fe20000ffe405 */
[----:B0-----:R-:W-:Y:S01]  /*26b0*/  IMAD.SHL.U32 R10, R110, 0x8, RZ ;  /* 0x000000086e0a7824 */ /* 0x001fe200078e00ff */
[----:B------:R-:W-:-:S02]  /*26c0*/  ISETP.GT.AND P1, PT, R3, 0x1, PT ;  /* 0x000000010300780c */ /* 0x000fc40003f24270 */
[----:B------:R-:W-:Y:S01]  /*26d0*/  SHF.L.U64.HI R11, R110, 0x3, R111 ;  /* 0x000000036e0b7819 */ /* 0x000fe2000001026f */
[----:B------:R-:W-:Y:S01]  /*26e0*/  IMAD.WIDE.U32 R14, R19, R108, R14 ;  /* 0x0000006c130e7225 */ /* 0x000fe200078e000e */
[----:B------:R-:W-:-:S03]  /*26f0*/  ISETP.GT.AND P3, PT, R0, RZ, P1 ;  /* 0x000000ff0000720c */ /* 0x000fc60000f64270 */
[----:B------:R-:W-:Y:S01]  /*2700*/  IMAD.WIDE.U32 R10, R20, R110, R10 ;  /* 0x0000006e140a7225 */ /* 0x000fe200078e000a */
[----:B--2---:R-:W-:-:S05]  /*2710*/  LOP3.LUT R4, R18, 0xffffe000, RZ, 0xc0, !PT ;  /* 0xffffe00012047812 */ /* 0x004fca00078ec0ff */
[----:B------:R-:W-:Y:S01]  /*2720*/  FMUL R5, R4, R91 ;  /* 0x0000005b04057220 */ /* 0x000fe20000400000 */
[----:B------:R-:W-:-:S03]  /*2730*/  LEA R4, P4, R14, R112, 0x2 ;  /* 0x000000700e047211 */ /* 0x000fc600078810ff */
[----:B------:R-:W-:Y:S01]  /*2740*/  FFMA R109, R24, R90, R5 ;  /* 0x0000005a186d7223 */ /* 0x000fe20000000005 */
[----:B------:R-:W-:-:S04]  /*2750*/  IMAD.IADD R5, R107, 0x1, R15 ;  /* 0x000000016b057824 */ /* 0x000fc800078e020f */
[----:B------:R-:W-:Y:S02]  /*2760*/  F2FP.TF32.F32.PACK_B R109, R109 ;  /* 0x0000006dff6d723e */ /* 0x000fe400024050ff */
[----:B------:R-:W-:-:S03]  /*2770*/  LEA.HI.X R5, R14, R113, R5, 0x2, P4 ;  /* 0x000000710e057211 */ /* 0x000fc600020f1405 */
[----:B------:R0:W-:Y:S01]  /*2780*/  @P2 STG.E desc[UR36][R8.64], R109 ;  /* 0x0000006d08002986 */ /* 0x0001e2000c101924 */
[----:B------:R-:W-:Y:S05]  /*2790*/  @!P3 BRA `(.L_x_40) ;  /* 0x000000000004b947 */ /* 0x000fea0003800000 */
[----:B------:R1:W5:Y:S02]  /*27a0*/  LDG.E.LTC128B R18, desc[UR36][R4.64+0x4] ;  /* 0x0000042404127981 */ /* 0x000364000c1e1920 */
.L_x_40:
[----:B------:R-:W-:Y:S05]  /*27b0*/  BSYNC B1 ;  /* 0x0000000000017941 */ /* 0x000fea0003800000 */
.L_x_39:
[----:B-----5:R-:W-:Y:S01]  /*27c0*/  LOP3.LUT R14, R18, 0xffffe000, RZ, 0xc0, !PT ;  /* 0xffffe000120e7812 */ /* 0x020fe200078ec0ff */
[----:B------:R-:W-:Y:S01]  /*27d0*/  IMAD.IADD R21, R21, 0x1, R11 ;  /* 0x0000000115157824 */ /* 0x000fe200078e020b */
[----:B------:R-:W-:Y:S02]  /*27e0*/  IADD3 R6, P2, R6, R10, RZ ;  /* 0x0000000a06067210 */ /* 0x000fe40007f5e0ff */
[----:B------:R-:W-:Y:S01]  /*27f0*/  ISETP.GT.AND P0, PT, R0, 0x8, P0 ;  /* 0x000000080000780c */ /* 0x000fe20000704270 */
[----:B------:R-:W-:Y:S02]  /*2800*/  FMUL R14, R14, R91 ;  /* 0x0000005b0e0e7220 */ /* 0x000fe40000400000 */
[----:B------:R-:W-:Y:S02]  /*2810*/  IMAD.X R7, R21, 0x1, R7, P2 ;  /* 0x0000000115077824 */ /* 0x000fe400010e0607 */
[----:B------:R-:W-:Y:S01]  /*2820*/  FFMA R25, R25, R90, R14 ;  /* 0x0000005a19197223 */ /* 0x000fe2000000000e */
[----:B------:R-:W-:-:S04]  /*2830*/  LEA R14, P2, R6, R112, 0x2 ;  /* 0x00000070060e7211 */ /* 0x000fc800078410ff */
[----:B------:R-:W-:Y:S01]  /*2840*/  LEA.HI.X R15, R6, R113, R7, 0x2, P2 ;  /* 0x00000071060f7211 */ /* 0x000fe200010f1407 */
[----:B------:R-:W-:Y:S01]  /*2850*/  @P3 IMAD.MOV.U32 R6, RZ, RZ, R8 ;  /* 0x000000ffff063224 */ /* 0x000fe200078e0008 */
[----:B------:R-:W-:Y:S01]  /*2860*/  F2FP.TF32.F32.PACK_B R25, R25 ;  /* 0x00000019ff19723e */ /* 0x000fe200024050ff */
[----:B------:R-:W-:-:S05]  /*2870*/  @P3 IMAD.MOV.U32 R7, RZ, RZ, R9 ;  /* 0x000000ffff073224 */ /* 0x000fca00078e0009 */
[----:B------:R2:W-:Y:S04]  /*2880*/  @P3 STG.E desc[UR36][R6.64+0x4], R25 ;  /* 0x0000041906003986 */ /* 0x0005e8000c101924 */
[----:B------:R-:W3:Y:S01]  /*2890*/  @P0 LDG.E.LTC128B R18, desc[UR36][R14.64] ;  /* 0x000000240e120981 */ /* 0x000ee2000c1e1920 */
[----:B------:R-:W-:Y:S01]  /*28a0*/  IADD3 R12, P2, P3, R94, R10, R12 ;  /* 0x0000000a5e0c7210 */ /* 0x000fe20007b5e00c */
[----:B------:R-:W-:Y:S01]  /*28b0*/  BSSY B1, `(.L_x_41) ;  /* 0x0000011000017945 */ /* 0x000fe20003800000 */
[----:B------:R-:W-:Y:S02]  /*28c0*/  ISETP.GT.AND P1, PT, R0, 0x8, P1 ;  /* 0x000000080000780c */ /* 0x000fe40000f24270 */
[----:B------:R-:W-:-:S03]  /*28d0*/  IADD3.X R13, R95, R21, R13, P2, P3 ;  /* 0x000000155f0d7210 */ /* 0x000fc600017e640d */
[----:B------:R-:W-:Y:S01]  /*28e0*/  IMAD.WIDE.U32 R12, R19, R108, R12 ;  /* 0x0000006c130c7225 */ /* 0x000fe200078e000c */
[----:B------:R-:W-:-:S03]  /*28f0*/  SHF.L.U64.HI R19, R96, 0x2, R97 ;  /* 0x0000000260137819 */ /* 0x000fc60000010261 */
[----:B------:R-:W-:Y:S01]  /*2900*/  IMAD.IADD R13, R107, 0x1, R13 ;  /* 0x000000016b0d7824 */ /* 0x000fe200078e020d */
[----:B--2---:R-:W-:-:S04]  /*2910*/  LEA R6, P3, R12, R112, 0x2 ;  /* 0x000000700c067211 */ /* 0x004fc800078610ff */
[----:B------:R-:W-:Y:S02]  /*2920*/  LEA.HI.X R7, R12, R113, R13, 0x2, P3 ;  /* 0x000000710c077211 */ /* 0x000fe400018f140d */
[----:B---3--:R-:W-:-:S05]  /*2930*/  LOP3.LUT R10, R18, 0xffffe000, RZ, 0xc0, !PT ;  /* 0xffffe000120a7812 */ /* 0x008fca00078ec0ff */
[----:B------:R-:W-:Y:S01]  /*2940*/  FMUL R11, R10, R91 ;  /* 0x0000005b0a0b7220 */ /* 0x000fe20000400000 */
[----:B------:R-:W-:-:S03]  /*2950*/  LEA R10, P2, R96, R8, 0x2 ;  /* 0x00000008600a7211 */ /* 0x000fc600078410ff */
[----:B------:R-:W-:Y:S02]  /*2960*/  FFMA R21, R26, R90, R11 ;  /* 0x0000005a1a157223 */ /* 0x000fe4000000000b */
[----:B------:R-:W-:-:S03]  /*2970*/  IMAD.X R11, R19, 0x1, R9, P2 ;  /* 0x00000001130b7824 */ /* 0x000fc600010e0609 */
[----:B------:R-:W-:-:S05]  /*2980*/  F2FP.TF32.F32.PACK_B R21, R21 ;  /* 0x00000015ff15723e */ /* 0x000fca00024050ff */
[----:B------:R2:W-:Y:S01]  /*2990*/  @P0 STG.E desc[UR36][R10.64], R21 ;  /* 0x000000150a000986 */ /* 0x0005e2000c101924 */
[----:B------:R-:W-:Y:S05]  /*29a0*/  @!P1 BRA `(.L_x_42) ;  /* 0x0000000000049947 */ /* 0x000fea0003800000 */
[----:B------:R3:W5:Y:S02]  /*29b0*/  LDG.E.LTC128B R18, desc[UR36][R6.64+0x4] ;  /* 0x0000042406127981 */ /* 0x000764000c1e1920 */
.L_x_42:
[----:B------:R-:W-:Y:S05]  /*29c0*/  BSYNC B1 ;  /* 0x0000000000017941 */ /* 0x000fea0003800000 */
.L_x_41:
[----:B-----5:R-:W-:Y:S01]  /*29d0*/  LOP3.LUT R12, R18, 0xffffe000, RZ, 0xc0, !PT ;  /* 0xffffe000120c7812 */ /* 0x020fe200078ec0ff */
[----:B------:R-:W-:Y:S01]  /*29e0*/  BSSY B1, `(.L_x_43) ;  /* 0x0000009000017945 */ /* 0x000fe20003800000 */
[----:B------:R-:W-:-:S03]  /*29f0*/  ISETP.GT.AND P0, PT, R3, 0x8, PT ;  /* 0x000000080300780c */ /* 0x000fc60003f04270 */
[----:B------:R-:W-:Y:S01]  /*2a00*/  FMUL R12, R12, R91 ;  /* 0x0000005b0c0c7220 */ /* 0x000fe20000400000 */
[----:B------:R-:W-:-:S03]  /*2a10*/  ISETP.GT.AND P2, PT, R0, RZ, P0 ;  /* 0x000000ff0000720c */ /* 0x000fc60000744270 */
[----:B------:R-:W-:-:S05]  /*2a20*/  FFMA R27, R27, R90, R12 ;  /* 0x0000005a1b1b7223 */ /* 0x000fca000000000c */
[----:B------:R-:W-:-:S05]  /*2a30*/  F2FP.TF32.F32.PACK_B R27, R27 ;  /* 0x0000001bff1b723e */ /* 0x000fca00024050ff */
[----:B------:R4:W-:Y:S01]  /*2a40*/  @P1 STG.E desc[UR36][R10.64+0x4], R27 ;  /* 0x0000041b0a001986 */ /* 0x0009e2000c101924 */
[----:B------:R-:W-:Y:S05]  /*2a50*/  @!P2 BRA `(.L_x_44) ;  /* 0x000000000004a947 */ /* 0x000fea0003800000 */
[----:B------:R0:W5:Y:S02]  /*2a60*/  LDG.E.LTC128B R18, desc[UR36][R4.64+0x20] ;  /* 0x0000202404127981 */ /* 0x000164000c1e1920 */
.L_x_44:
[----:B------:R-:W-:Y:S05]  /*2a70*/  BSYNC B1 ;  /* 0x0000000000017941 */ /* 0x000fea0003800000 */
.L_x_43:
        /* <DEDUP_REMOVED lines=10> */
.L_x_46:
[----:B------:R-:W-:Y:S05]  /*2b20*/  BSYNC B1 ;  /* 0x0000000000017941 */ /* 0x000fea0003800000 */
.L_x_45:
[----:B-----5:R-:W-:Y:S01]  /*2b30*/  LOP3.LUT R12, R18, 0xffffe000, RZ, 0xc0, !PT ;  /* 0xffffe000120c7812 */ /* 0x020fe200078ec0ff */
[----:B------:R-:W-:Y:S01]  /*2b40*/  BSSY B1, `(.L_x_47) ;  /* 0x0000008000017945 */ /* 0x000fe20003800000 */
[----:B------:R-:W-:-:S03]  /*2b50*/  ISETP.GT.AND P0, PT, R0, 0x8, P0 ;  /* 0x000000080000780c */ /* 0x000fc60000704270 */
[----:B------:R-:W-:-:S04]  /*2b60*/  FMUL R12, R12, R91 ;  /* 0x0000005b0c0c7220 */ /* 0x000fc80000400000 */
[----:B------:R-:W-:-:S05]  /*2b70*/  FFMA R29, R29, R90, R12 ;  /* 0x0000005a1d1d7223 */ /* 0x000fca000000000c */
[----:B------:R-:W-:-:S05]  /*2b80*/  F2FP.TF32.F32.PACK_B R29, R29 ;  /* 0x0000001dff1d723e */ /* 0x000fca00024050ff */
[----:B------:R0:W-:Y:S01]  /*2b90*/  @P3 STG.E desc[UR36][R8.64+0x24], R29 ;  /* 0x0000241d08003986 */ /* 0x0001e2000c101924 */
[----:B------:R-:W-:Y:S05]  /*2ba0*/  @!P0 BRA `(.L_x_48) ;  /* 0x0000000000048947 */ /* 0x000fea0003800000 */
[----:B------:R0:W5:Y:S02]  /*2bb0*/  LDG.E.LTC128B R18, desc[UR36][R6.64+0x20] ;  /* 0x0000202406127981 */ /* 0x000164000c1e1920 */
.L_x_48:
[----:B------:R-:W-:Y:S05]  /*2bc0*/  BSYNC B1 ;  /* 0x0000000000017941 */ /* 0x000fea0003800000 */
.L_x_47:
[----:B-----5:R-:W-:Y:S01]  /*2bd0*/  LOP3.LUT R12, R18, 0xffffe000, RZ, 0xc0, !PT ;  /* 0xffffe000120c7812 */ /* 0x020fe200078ec0ff */
[----:B------:R-:W-:Y:S01]  /*2be0*/  BSSY B1, `(.L_x_49) ;  /* 0x0000008000017945 */ /* 0x000fe20003800000 */
[----:B------:R-:W-:-:S03]  /*2bf0*/  ISETP.GT.AND P1, PT, R0, 0x8, P1 ;  /* 0x000000080000780c */ /* 0x000fc60000f24270 */
[----:B0-----:R-:W-:-:S04]  /*2c00*/  FMUL R13, R12, R91 ;  /* 0x0000005b0c0d7220 */ /* 0x001fc80000400000 */
[----:B------:R-:W-:-:S05]  /*2c10*/  FFMA R13, R30, R90, R13 ;  /* 0x0000005a1e0d7223 */ /* 0x000fca000000000d */
[----:B------:R-:W-:-:S05]  /*2c20*/  F2FP.TF32.F32.PACK_B R13, R13 ;  /* 0x0000000dff0d723e */ /* 0x000fca00024050ff */
[----:B------:R0:W-:Y:S01]  /*2c30*/  @P0 STG.E desc[UR36][R10.64+0x20], R13 ;  /* 0x0000200d0a000986 */ /* 0x0001e2000c101924 */
[----:B------:R-:W-:Y:S05]  /*2c40*/  @!P1 BRA `(.L_x_50) ;  /* 0x0000000000049947 */ /* 0x000fea0003800000 */
[----:B------:R0:W5:Y:S02]  /*2c50*/  LDG.E.LTC128B R18, desc[UR36][R6.64+0x24] ;  /* 0x0000242406127981 */ /* 0x000164000c1e1920 */
.L_x_50:
[----:B------:R-:W-:Y:S05]  /*2c60*/  BSYNC B1 ;  /* 0x0000000000017941 */ /* 0x000fea0003800000 */
.L_x_49:
        /* <DEDUP_REMOVED lines=10> */
.L_x_52:
[----:B------:R-:W-:Y:S05]  /*2d10*/  BSYNC B1 ;  /* 0x0000000000017941 */ /* 0x000fea0003800000 */
.L_x_51:
[----:B-----5:R-:W-:Y:S01]  /*2d20*/  LOP3.LUT R12, R18, 0xffffe000, RZ, 0xc0, !PT ;  /* 0xffffe000120c7812 */ /* 0x020fe200078ec0ff */
[----:B------:R-:W-:Y:S01]  /*2d30*/  BSSY B1, `(.L_x_53) ;  /* 0x0000009000017945 */ /* 0x000fe20003800000 */
[----:B------:R-:W-:-:S03]  /*2d40*/  ISETP.GT.AND P1, PT, R3, 0x11, PT ;  /* 0x000000110300780c */ /* 0x000fc60003f24270 */
[----:B0-----:R-:W-:Y:S01]  /*2d50*/  FMUL R13, R12, R91 ;  /* 0x0000005b0c0d7220 */ /* 0x001fe20000400000 */
[----:B------:R-:W-:-:S03]  /*2d60*/  ISETP.GT.AND P3, PT, R0, RZ, P1 ;  /* 0x000000ff0000720c */ /* 0x000fc60000f64270 */
[----:B------:R-:W-:-:S05]  /*2d70*/  FFMA R13, R32, R90, R13 ;  /* 0x0000005a200d7223 */ /* 0x000fca000000000d */
[----:B------:R-:W-:-:S05]  /*2d80*/  F2FP.TF32.F32.PACK_B R13, R13 ;  /* 0x0000000dff0d723e */ /* 0x000fca00024050ff */
[----:B------:R0:W-:Y:S01]  /*2d90*/  @P2 STG.E desc[UR36][R8.64+0x40], R13 ;  /* 0x0000400d08002986 */ /* 0x0001e2000c101924 */
[----:B------:R-:W-:Y:S05]  /*2da0*/  @!P3 BRA `(.L_x_54) ;  /* 0x000000000004b947 */ /* 0x000fea0003800000 */
[----:B------:R0:W5:Y:S02]  /*2db0*/  LDG.E.LTC128B R18, desc[UR36][R4.64+0x44] ;  /* 0x0000442404127981 */ /* 0x000164000c1e1920 */
.L_x_54:
[----:B------:R-:W-:Y:S05]  /*2dc0*/  BSYNC B1 ;  /* 0x0000000000017941 */ /* 0x000fea0003800000 */
.L_x_53:
        /* <DEDUP_REMOVED lines=9> */
.L_x_56:
[----:B------:R-:W-:Y:S05]  /*2e60*/  BSYNC B1 ;  /* 0x0000000000017941 */ /* 0x000fea0003800000 */
.L_x_55:
        /* <DEDUP_REMOVED lines=9> */
.L_x_58:
[----:B------:R-:W-:Y:S05]  /*2f00*/  BSYNC B1 ;  /* 0x0000000000017941 */ /* 0x000fea0003800000 */
.L_x_57:
        /* <DEDUP_REMOVED lines=10> */
.L_x_60:
[----:B------:R-:W-:Y:S05]  /*2fb0*/  BSYNC B1 ;  /* 0x0000000000017941 */ /* 0x000fea0003800000 */
.L_x_59:
        /* <DEDUP_REMOVED lines=10> */
.L_x_62:
[----:B------:R-:W-:Y:S05]  /*3060*/  BSYNC B1 ;  /* 0x0000000000017941 */ /* 0x000fea0003800000 */
.L_x_61:
        /* <DEDUP_REMOVED lines=9> */
.L_x_64:
[----:B------:R-:W-:Y:S05]  /*3100*/  BSYNC B1 ;  /* 0x0000000000017941 */ /* 0x000fea0003800000 */
.L_x_63:
        /* <DEDUP_REMOVED lines=9> */
.L_x_66:
[----:B------:R-:W-:Y:S05]  /*31a0*/  BSYNC B1 ;  /* 0x0000000000017941 */ /* 0x000fea0003800000 */
.L_x_65:
        /* <DEDUP_REMOVED lines=10> */
.L_x_68:
[----:B------:R-:W-:Y:S05]  /*3250*/  BSYNC B1 ;  /* 0x0000000000017941 */ /* 0x000fea0003800000 */
.L_x_67:
        /* <DEDUP_REMOVED lines=10> */
.L_x_70:
[----:B------:R-:W-:Y:S05]  /*3300*/  BSYNC B1 ;  /* 0x0000000000017941 */ /* 0x000fea0003800000 */
.L_x_69:
        /* <DEDUP_REMOVED lines=9> */
.L_x_72:
[----:B------:R-:W-:Y:S05]  /*33a0*/  BSYNC B1 ;  /* 0x0000000000017941 */ /* 0x000fea0003800000 */
.L_x_71:
        /* <DEDUP_REMOVED lines=9> */
.L_x_74:
[----:B------:R-:W-:Y:S05]  /*3440*/  BSYNC B1 ;  /* 0x0000000000017941 */ /* 0x000fea0003800000 */
.L_x_73:
        /* <DEDUP_REMOVED lines=10> */
.L_x_76:
[----:B------:R-:W-:Y:S05]  /*34f0*/  BSYNC B1 ;  /* 0x0000000000017941 */ /* 0x000fea0003800000 */
.L_x_75:
        /* <DEDUP_REMOVED lines=10> */
.L_x_78:
[----:B------:R-:W-:Y:S05]  /*35a0*/  BSYNC B1 ;  /* 0x0000000000017941 */ /* 0x000fea0003800000 */
.L_x_77:
        /* <DEDUP_REMOVED lines=9> */
.L_x_80:
[----:B------:R-:W-:Y:S05]  /*3640*/  BSYNC B1 ;  /* 0x0000000000017941 */ /* 0x000fea0003800000 */
.L_x_79:
        /* <DEDUP_REMOVED lines=9> */
.L_x_82:
[----:B------:R-:W-:Y:S05]  /*36e0*/  BSYNC B1 ;  /* 0x0000000000017941 */ /* 0x000fea0003800000 */
.L_x_81:
        /* <DEDUP_REMOVED lines=10> */
.L_x_84:
[----:B------:R-:W-:Y:S05]  /*3790*/  BSYNC B1 ;  /* 0x0000000000017941 */ /* 0x000fea0003800000 */
.L_x_83:
        /* <DEDUP_REMOVED lines=10> */
.L_x_86:
[----:B------:R-:W-:Y:S05]  /*3840*/  BSYNC B1 ;  /* 0x0000000000017941 */ /* 0x000fea0003800000 */
.L_x_85:
        /* <DEDUP_REMOVED lines=9> */
.L_x_88:
[----:B------:R-:W-:Y:S05]  /*38e0*/  BSYNC B1 ;  /* 0x0000000000017941 */ /* 0x000fea0003800000 */
.L_x_87:
        /* <DEDUP_REMOVED lines=9> */
.L_x_90:
[----:B------:R-:W-:Y:S05]  /*3980*/  BSYNC B1 ;  /* 0x0000000000017941 */ /* 0x000fea0003800000 */
.L_x_89:
        /* <DEDUP_REMOVED lines=10> */
.L_x_92:
[----:B------:R-:W-:Y:S05]  /*3a30*/  BSYNC B1 ;  /* 0x0000000000017941 */ /* 0x000fea0003800000 */
.L_x_91:
        /* <DEDUP_REMOVED lines=10> */
.L_x_94:
[----:B------:R-:W-:Y:S05]  /*3ae0*/  BSYNC B1 ;  /* 0x0000000000017941 */ /* 0x000fea0003800000 */
.L_x_93:
        /* <DEDUP_REMOVED lines=9> */
.L_x_96:
[----:B------:R-:W-:Y:S05]  /*3b80*/  BSYNC B1 ;  /* 0x0000000000017941 */ /* 0x000fea0003800000 */
.L_x_95:
        /* <DEDUP_REMOVED lines=9> */
.L_x_98:
[----:B------:R-:W-:Y:S05]  /*3c20*/  BSYNC B1 ;  /* 0x0000000000017941 */ /* 0x000fea0003800000 */
.L_x_97:
        /* <DEDUP_REMOVED lines=10> */
.L_x_100:
[----:B------:R-:W-:Y:S05]  /*3cd0*/  BSYNC B1 ;  /* 0x0000000000017941 */ /* 0x000fea0003800000 */
.L_x_99:
        /* <DEDUP_REMOVED lines=10> */
.L_x_102:
[----:B------:R-:W-:Y:S05]  /*3d80*/  BSYNC B1 ;  /* 0x0000000000017941 */ /* 0x000fea0003800000 */
.L_x_101:
        /* <DEDUP_REMOVED lines=9> */
.L_x_104:
[----:B------:R-:W-:Y:S05]  /*3e20*/  BSYNC B1 ;  /* 0x0000000000017941 */ /* 0x000fea0003800000 */
.L_x_103:
        /* <DEDUP_REMOVED lines=9> */
.L_x_106:
[----:B------:R-:W-:Y:S05]  /*3ec0*/  BSYNC B1 ;  /* 0x0000000000017941 */ /* 0x000fea0003800000 */
.L_x_105:
        /* <DEDUP_REMOVED lines=10> */
.L_x_108:
[----:B------:R-:W-:Y:S05]  /*3f70*/  BSYNC B1 ;  /* 0x0000000000017941 */ /* 0x000fea0003800000 */
.L_x_107:
        /* <DEDUP_REMOVED lines=10> */
.L_x_110:
[----:B------:R-:W-:Y:S05]  /*4020*/  BSYNC B1 ;  /* 0x0000000000017941 */ /* 0x000fea0003800000 */
.L_x_109:
        /* <DEDUP_REMOVED lines=9> */
.L_x_112:
[----:B------:R-:W-:Y:S05]  /*40c0*/  BSYNC B1 ;  /* 0x0000000000017941 */ /* 0x000fea0003800000 */
.L_x_111:
        /* <DEDUP_REMOVED lines=9> */
.L_x_114:
[----:B------:R-:W-:Y:S05]  /*4160*/  BSYNC B1 ;  /* 0x0000000000017941 */ /* 0x000fea0003800000 */
.L_x_113:
        /* <DEDUP_REMOVED lines=10> */
.L_x_116:
[----:B------:R-:W-:Y:S05]  /*4210*/  BSYNC B1 ;  /* 0x0000000000017941 */ /* 0x000fea0003800000 */
.L_x_115:
        /* <DEDUP_REMOVED lines=10> */
.L_x_118:
[----:B------:R-:W-:Y:S05]  /*42c0*/  BSYNC B1 ;  /* 0x0000000000017941 */ /* 0x000fea0003800000 */
.L_x_117:
        /* <DEDUP_REMOVED lines=9> */
.L_x_120:
[----:B------:R-:W-:Y:S05]  /*4360*/  BSYNC B1 ;  /* 0x0000000000017941 */ /* 0x000fea0003800000 */
.L_x_119:
        /* <DEDUP_REMOVED lines=9> */
.L_x_122:
[----:B------:R-:W-:Y:S05]  /*4400*/  BSYNC B1 ;  /* 0x0000000000017941 */ /* 0x000fea0003800000 */
.L_x_121:
        /* <DEDUP_REMOVED lines=10> */
.L_x_124:
[----:B------:R-:W-:Y:S05]  /*44b0*/  BSYNC B1 ;  /* 0x0000000000017941 */ /* 0x000fea0003800000 */
.L_x_123:
        /* <DEDUP_REMOVED lines=10> */
.L_x_126:
[----:B------:R-:W-:Y:S05]  /*4560*/  BSYNC B1 ;  /* 0x0000000000017941 */ /* 0x000fea0003800000 */
.L_x_125:
        /* <DEDUP_REMOVED lines=9> */
.L_x_128:
[----:B------:R-:W-:Y:S05]  /*4600*/  BSYNC B1 ;  /* 0x0000000000017941 */ /* 0x000fea0003800000 */
.L_x_127:
        /* <DEDUP_REMOVED lines=9> */
.L_x_130:
[----:B------:R-:W-:Y:S05]  /*46a0*/  BSYNC B1 ;  /* 0x0000000000017941 */ /* 0x000fea0003800000 */
.L_x_129:
        /* <DEDUP_REMOVED lines=10> */
.L_x_132:
[----:B------:R-:W-:Y:S05]  /*4750*/  BSYNC B1 ;  /* 0x0000000000017941 */ /* 0x000fea0003800000 */
.L_x_131:
        /* <DEDUP_REMOVED lines=10> */
.L_x_134:
[----:B------:R-:W-:Y:S05]  /*4800*/  BSYNC B1 ;  /* 0x0000000000017941 */ /* 0x000fea0003800000 */
.L_x_133:
        /* <DEDUP_REMOVED lines=9> */
.L_x_136:
[----:B------:R-:W-:Y:S05]  /*48a0*/  BSYNC B1 ;  /* 0x0000000000017941 */ /* 0x000fea0003800000 */
.L_x_135:
        /* <DEDUP_REMOVED lines=9> */
.L_x_138:
[----:B------:R-:W-:Y:S05]  /*4940*/  BSYNC B1 ;  /* 0x0000000000017941 */ /* 0x000fea0003800000 */
.L_x_137:
        /* <DEDUP_REMOVED lines=10> */
.L_x_140:
[----:B------:R-:W-:Y:S05]  /*49f0*/  BSYNC B1 ;  /* 0x0000000000017941 */ /* 0x000fea0003800000 */
.L_x_139:
        /* <DEDUP_REMOVED lines=10> */
.L_x_142:
[----:B------:R-:W-:Y:S05]  /*4aa0*/  BSYNC B1 ;  /* 0x0000000000017941 */ /* 0x000fea0003800000 */
.L_x_141:
        /* <DEDUP_REMOVED lines=9> */
.L_x_144:
[----:B------:R-:W-:Y:S05]  /*4b40*/  BSYNC B1 ;  /* 0x0000000000017941 */ /* 0x000fea0003800000 */
.L_x_143:
        /* <DEDUP_REMOVED lines=9> */
.L_x_146:
[----:B------:R-:W-:Y:S05]  /*4be0*/  BSYNC B1 ;  /* 0x0000000000017941 */ /* 0x000fea0003800000 */
.L_x_145:
        /* <DEDUP_REMOVED lines=10> */
.L_x_148:
[----:B------:R-:W-:Y:S05]  /*4c90*/  BSYNC B1 ;  /* 0x0000000000017941 */ /* 0x000fea0003800000 */
.L_x_147:
        /* <DEDUP_REMOVED lines=10> */
.L_x_150:
[----:B------:R-:W-:Y:S05]  /*4d40*/  BSYNC B1 ;  /* 0x0000000000017941 */ /* 0x000fea0003800000 */
.L_x_149:
        /* <DEDUP_REMOVED lines=9> */
.L_x_152:
[----:B------:R-:W-:Y:S05]  /*4de0*/  BSYNC B1 ;  /* 0x0000000000017941 */ /* 0x000fea0003800000 */
.L_x_151:
        /* <DEDUP_REMOVED lines=9> */
.L_x_154:
[----:B------:R-:W-:Y:S05]  /*4e80*/  BSYNC B1 ;  /* 0x0000000000017941 */ /* 0x000fea0003800000 */
.L_x_153:
        /* <DEDUP_REMOVED lines=10> */
.L_x_156:
[----:B------:R-:W-:Y:S05]  /*4f30*/  BSYNC B1 ;  /* 0x0000000000017941 */ /* 0x000fea0003800000 */
.L_x_155:
        /* <DEDUP_REMOVED lines=10> */
.L_x_158:
[----:B------:R-:W-:Y:S05]  /*4fe0*/  BSYNC B1 ;  /* 0x0000000000017941 */ /* 0x000fea0003800000 */
.L_x_157:
[----:B01---5:R-:W-:Y:S01]  /*4ff0*/  LOP3.LUT R4, R18, 0xffffe000, RZ, 0xc0, !PT ;  /* 0xffffe00012047812 */ /* 0x023fe200078ec0ff */
        /* <DEDUP_REMOVED lines=8> */
.L_x_160:
[----:B------:R-:W-:Y:S05]  /*5080*/  BSYNC B1 ;  /* 0x0000000000017941 */ /* 0x000fea0003800000 */
.L_x_159:
[----:B-----5:R-:W-:Y:S01]  /*5090*/  LOP3.LUT R4, R18, 0xffffe000, RZ, 0xc0, !PT ;  /* 0xffffe00012047812 */ /* 0x020fe200078ec0ff */
[----:B------:R-:W-:Y:S01]  /*50a0*/  @P0 IMAD.MOV.U32 R5, RZ, RZ, R11 ;  /* 0x000000ffff050224 */ /* 0x000fe200078e000b */
[----:B------:R-:W-:Y:S01]  /*50b0*/  ISETP.GT.AND P1, PT, R0, 0x8, P1 ;  /* 0x000000080000780c */ /* 0x000fe20000f24270 */
[----:B------:R-:W-:Y:S02]  /*50c0*/  BSSY B1, `(.L_x_161) ;  /* 0x0000008000017945 */ /* 0x000fe40003800000 */
[----:B------:R-:W-:Y:S01]  /*50d0*/  FMUL R3, R4, R91 ;  /* 0x0000005b04037220 */ /* 0x000fe20000400000 */
[----:B------:R-:W-:-:S03]  /*50e0*/  @P0 IMAD.MOV.U32 R4, RZ, RZ, R10 ;  /* 0x000000ffff040224 */ /* 0x000fc600078e000a */
[----:B------:R-:W-:-:S05]  /*50f0*/  FFMA R3, R86, R90, R3 ;  /* 0x0000005a56037223 */ /* 0x000fca0000000003 */
[----:B------:R-:W-:-:S05]  /*5100*/  F2FP.TF32.F32.PACK_B R3, R3 ;  /* 0x00000003ff03723e */ /* 0x000fca00024050ff */
[----:B------:R0:W-:Y:S01]  /*5110*/  @P0 STG.E desc[UR36][R4.64+0x1e0], R3 ;  /* 0x0001e00304000986 */ /* 0x0001e2000c101924 */
[----:B------:R-:W-:Y:S05]  /*5120*/  @!P1 BRA `(.L_x_162) ;  /* 0x0000000000049947 */ /* 0x000fea0003800000 */
[----:B------:R0:W5:Y:S02]  /*5130*/  LDG.E.LTC128B R18, desc[UR36][R6.64+0x1e4] ;  /* 0x0001e42406127981 */ /* 0x000164000c1e1920 */
.L_x_162:
[----:B------:R-:W-:Y:S05]  /*5140*/  BSYNC B1 ;  /* 0x0000000000017941 */ /* 0x000fea0003800000 */
.L_x_161:
[----:B------:R-:W-:Y:S05]  /*5150*/  @!P1 BRA `(.L_x_163) ;  /* 0x0000001000b09947 */ /* 0x000fea0003800000 */
[----:B-----5:R-:W-:-:S05]  /*5160*/  LOP3.LUT R18, R18, 0xffffe000, RZ, 0xc0, !PT ;  /* 0xffffe00012127812 */ /* 0x020fca00078ec0ff */
[----:B------:R-:W-:-:S04]  /*5170*/  FMUL R18, R18, R91 ;  /* 0x0000005b12127220 */ /* 0x000fc80000400000 */
[----:B------:R-:W-:-:S05]  /*5180*/  FFMA R87, R87, R90, R18 ;  /* 0x0000005a57577223 */ /* 0x000fca0000000012 */
[----:B------:R-:W-:-:S05]  /*5190*/  F2FP.TF32.F32.PACK_B R87, R87 ;  /* 0x00000057ff57723e */ /* 0x000fca00024050ff */
[----:B------:R0:W-:Y:S01]  /*51a0*/  STG.E desc[UR36][R10.64+0x1e4], R87 ;  /* 0x0001e4570a007986 */ /* 0x0001e2000c101924 */
[----:B------:R-:W-:Y:S05]  /*51b0*/  BRA `(.L_x_163) ;  /* 0x0000001000987947 */ /* 0x000fea0003800000 */
.L_x_38:
[----:B------:R-:W-:Y:S01]  /*51c0*/  ISETP.GT.AND P4, PT, R3, 0x1, PT ;  /* 0x000000010300780c */ /* 0x000fe20003f84270 */
[----:B------:R-:W-:Y:S01]  /*51d0*/  ULDC.64 UR4, c[0x0][0x5c0] ;  /* 0x0001700000047ab9 */ /* 0x000fe20000000a00 */
[-C--:B------:R-:W-:Y:S01]  /*51e0*/  FMUL R9, R24, R90.reuse ;  /* 0x0000005a18097220 */ /* 0x080fe20000400000 */
[----:B------:R-:W-:Y:S01]  /*51f0*/  LEA R4, P3, R106, UR4, 0x2 ;  /* 0x000000046a047c11 */ /* 0x000fe2000f8610ff */
[-C--:B------:R-:W-:Y:S01]  /*5200*/  FMUL R25, R25, R90.reuse ;  /* 0x0000005a19197220 */ /* 0x080fe20000400000 */
[----:B------:R-:W-:Y:S01]  /*5210*/  ISETP.GT.AND P1, PT, R0, RZ, P4 ;  /* 0x000000ff0000720c */ /* 0x000fe20002724270 */
[-C--:B------:R-:W-:Y:S01]  /*5220*/  FMUL R11, R26, R90.reuse ;  /* 0x0000005a1a0b7220 */ /* 0x080fe20000400000 */
[----:B------:R-:W-:Y:S01]  /*5230*/  LEA.HI.X R5, R106, UR5, R115, 0x2, P3 ;  /* 0x000000056a057c11 */ /* 0x000fe200098f1473 */
[-C--:B------:R-:W-:Y:S01]  /*5240*/  FMUL R27, R27, R90.reuse ;  /* 0x0000005a1b1b7220 */ /* 0x080fe20000400000 */
[----:B------:R-:W-:Y:S01]  /*5250*/  F2FP.TF32.F32.PACK_B R9, R9 ;  /* 0x00000009ff09723e */ /* 0x000fe200024050ff */
[-C--:B------:R-:W-:Y:S01]  /*5260*/  FMUL R29, R29, R90.reuse ;  /* 0x0000005a1d1d7220 */ /* 0x080fe20000400000 */
[----:B------:R-:W-:Y:S01]  /*5270*/  F2FP.TF32.F32.PACK_B R25, R25 ;  /* 0x00000019ff19723e */ /* 0x000fe200024050ff */
[----:B------:R-:W-:Y:S01]  /*5280*/  FMUL R31, R31, R90 ;  /* 0x0000005a1f1f7220 */ /* 0x000fe20000400000 */
[C---:B------:R-:W-:Y:S01]  /*5290*/  SHF.L.U64.HI R7, R96.reuse, 0x2, R97 ;  /* 0x0000000260077819 */ /* 0x040fe20000010261 */
[----:B------:R0:W-:Y:S01]  /*52a0*/  @P2 STG.E desc[UR36][R4.64], R9 ;  /* 0x0000000904002986 */ /* 0x0001e2000c101924 */
[----:B------:R-:W-:Y:S01]  /*52b0*/  LEA R6, P3, R96, R4, 0x2 ;  /* 0x0000000460067211 */ /* 0x000fe200078610ff */
[-C--:B------:R-:W-:Y:S01]  /*52c0*/  FMUL R13, R32, R90.reuse ;  /* 0x0000005a200d7220 */ /* 0x080fe20000400000 */
[C---:B------:R-:W-:Y:S01]  /*52d0*/  ISETP.GT.AND P2, PT, R3.reuse, 0x8, PT ;  /* 0x000000080300780c */ /* 0x040fe20003f44270 */
[----:B------:R-:W-:Y:S01]  /*52e0*/  @P1 STG.E desc[UR36][R4.64+0x4], R25 ;  /* 0x0000041904001986 */ /* 0x000fe2000c101924 */
[----:B------:R-:W-:Y:S01]  /*52f0*/  ISETP.GT.AND P1, PT, R3, 0x9, PT ;  /* 0x000000090300780c */ /* 0x000fe20003f24270 */
[----:B------:R-:W-:Y:S01]  /*5300*/  IMAD.X R7, R7, 0x1, R5, P3 ;  /* 0x0000000107077824 */ /* 0x000fe200018e0605 */
[C---:B------:R-:W-:Y:S01]  /*5310*/  ISETP.GT.AND P0, PT, R0.reuse, 0x8, P0 ;  /* 0x000000080000780c */ /* 0x040fe20000704270 */
[-C--:B------:R-:W-:Y:S01]  /*5320*/  FMUL R33, R33, R90.reuse ;  /* 0x0000005a21217220 */ /* 0x080fe20000400000 */
[C---:B------:R-:W-:Y:S01]  /*5330*/  ISETP.GT.AND P4, PT, R0.reuse, 0x8, P4 ;  /* 0x000000080000780c */ /* 0x040fe20002784270 */
[-C--:B------:R-:W-:Y:S01]  /*5340*/  FMUL R35, R35, R90.reuse ;  /* 0x0000005a23237220 */ /* 0x080fe20000400000 */
[----:B------:R-:W-:Y:S01]  /*5350*/  ISETP.GT.AND P5, PT, R0, RZ, P2 ;  /* 0x000000ff0000720c */ /* 0x000fe200017a4270 */
[-C--:B0-----:R-:W-:Y:S01]  /*5360*/  FMUL R9, R28, R90.reuse ;  /* 0x0000005a1c097220 */ /* 0x081fe20000400000 */
[C---:B------:R-:W-:Y:S01]  /*5370*/  ISETP.GT.AND P3, PT, R0.reuse, RZ, P1 ;  /* 0x000000ff0000720c */ /* 0x040fe20000f64270 */
[-C--:B------:R-:W-:Y:S01]  /*5380*/  FMUL R37, R37, R90.reuse ;  /* 0x0000005a25257220 */ /* 0x080fe20000400000 */
[----:B------:R-:W-:Y:S01]  /*5390*/  F2FP.TF32.F32.PACK_B R11, R11 ;  /* 0x0000000bff0b723e */ /* 0x000fe200024050ff */
[-C--:B------:R-:W-:Y:S01]  /*53a0*/  FMUL R39, R39, R90.reuse ;  /* 0x0000005a27277220 */ /* 0x080fe20000400000 */
[----:B------:R-:W-:Y:S01]  /*53b0*/  F2FP.TF32.F32.PACK_B R27, R27 ;  /* 0x0000001bff1b723e */ /* 0x000fe200024050ff */
[-C--:B------:R-:W-:Y:S01]  /*53c0*/  FMUL R41, R41, R90.reuse ;  /* 0x0000005a29297220 */ /* 0x080fe20000400000 */
[----:B------:R-:W-:Y:S01]  /*53d0*/  F2FP.TF32.F32.PACK_B R9, R9 ;  /* 0x00000009ff09723e */ /* 0x000fe200024050ff */
[----:B------:R0:W-:Y:S01]  /*53e0*/  @P0 STG.E desc[UR36][R6.64], R11 ;  /* 0x0000000b06000986 */ /* 0x0001e2000c101924 */
[----:B------:R-:W-:Y:S01]  /*53f0*/  F2FP.TF32.F32.PACK_B R29, R29 ;  /* 0x0000001dff1d723e */ /* 0x000fe200024050ff */
[-C--:B------:R-:W-:Y:S01]  /*5400*/  FMUL R43, R43, R90.reuse ;  /* 0x0000005a2b2b7220 */ /* 0x080fe20000400000 */
[----:B------:R-:W-:Y:S01]  /*5410*/  ISETP.GT.AND P0, PT, R3, 0x10, PT ;  /* 0x000000100300780c */ /* 0x000fe20003f04270 */
[----:B------:R-:W-:Y:S01]  /*5420*/  @P4 STG.E desc[UR36][R6.64+0x4], R27 ;  /* 0x0000041b06004986 */ /* 0x000fe2000c101924 */
[C---:B------:R-:W-:Y:S01]  /*5430*/  ISETP.GT.AND P2, PT, R0.reuse, 0x8, P2 ;  /* 0x000000080000780c */ /* 0x040fe20001744270 */
[-C--:B------:R-:W-:Y:S01]  /*5440*/  FMUL R45, R45, R90.reuse ;  /* 0x0000005a2d2d7220 */ /* 0x080fe20000400000 */
[C---:B------:R-:W-:Y:S01]  /*5450*/  ISETP.GT.AND P1, PT, R0.reuse, 0x8, P1 ;  /* 0x000000080000780c */ /* 0x040fe20000f24270 */
[----:B------:R1:W-:Y:S01]  /*5460*/  @P5 STG.E desc[UR36][R4.64+0x20], R9 ;  /* 0x0000200904005986 */ /* 0x0003e2000c101924 */
[----:B------:R-:W-:Y:S01]  /*5470*/  ISETP.GT.AND P5, PT, R0, RZ, P0 ;  /* 0x000000ff0000720c */ /* 0x000fe200007a4270 */
[-C--:B------:R-:W-:Y:S01]  /*5480*/  FMUL R47, R47, R90.reuse ;  /* 0x0000005a2f2f7220 */ /* 0x080fe20000400000 */
[----:B------:R-:W-:Y:S01]  /*5490*/  F2FP.TF32.F32.PACK_B R31, R31 ;  /* 0x0000001fff1f723e */ /* 0x000fe200024050ff */
[----:B------:R-:W-:Y:S01]  /*54a0*/  @P3 STG.E desc[UR36][R4.64+0x24], R29 ;  /* 0x0000241d04003986 */ /* 0x000fe2000c101924 */
[----:B------:R-:W-:Y:S01]  /*54b0*/  ISETP.GT.AND P3, PT, R3, 0x11, PT ;  /* 0x000000110300780c */ /* 0x000fe20003f64270 */
[-C--:B0-----:R-:W-:Y:S01]  /*54c0*/  FMUL R11, R30, R90.reuse ;  /* 0x0000005a1e0b7220 */ /* 0x081fe20000400000 */
[----:B------:R-:W-:Y:S01]  /*54d0*/  F2FP.TF32.F32.PACK_B R13, R13 ;  /* 0x0000000dff0d723e */ /* 0x000fe200024050ff */
[-C--:B------:R-:W-:Y:S01]  /*54e0*/  FMUL R49, R49, R90.reuse ;  /* 0x0000005a31317220 */ /* 0x080fe20000400000 */
[----:B------:R-:W-:Y:S01]  /*54f0*/  ISETP.GT.AND P4, PT, R0, RZ, P3 ;  /* 0x000000ff0000720c */ /* 0x000fe20001f84270 */
[-C--:B------:R-:W-:Y:S01]  /*5500*/  FMUL R51, R51, R90.reuse ;  /* 0x0000005a33337220 */ /* 0x080fe20000400000 */
[----:B------:R-:W-:Y:S01]  /*5510*/  F2FP.TF32.F32.PACK_B R11, R11 ;  /* 0x0000000bff0b723e */ /* 0x000fe200024050ff */
[-C--:B-1----:R-:W-:Y:S01]  /*5520*/  FMUL R9, R34, R90.reuse ;  /* 0x0000005a22097220 */ /* 0x082fe20000400000 */
[----:B------:R-:W-:Y:S01]  /*5530*/  F2FP.TF32.F32.PACK_B R33, R33 ;  /* 0x00000021ff21723e */ /* 0x000fe200024050ff */
[-C--:B------:R-:W-:Y:S01]  /*5540*/  FMUL R53, R53, R90.reuse ;  /* 0x0000005a35357220 */ /* 0x080fe20000400000 */
[C---:B------:R-:W-:Y:S01]  /*5550*/  ISETP.GT.AND P0, PT, R0.reuse, 0x8, P0 ;  /* 0x000000080000780c */ /* 0x040fe20000704270 */
[----:B------:R0:W-:Y:S01]  /*5560*/  @P2 STG.E desc[UR36][R6.64+0x20], R11 ;  /* 0x0000200b06002986 */ /* 0x0001e2000c101924 */
[----:B------:R-:W-:Y:S01]  /*5570*/  ISETP.GT.AND P2, PT, R3, 0x19, PT ;  /* 0x000000190300780c */ /* 0x000fe20003f44270 */
[-C--:B------:R-:W-:Y:S01]  /*5580*/  FMUL R55, R55, R90.reuse ;  /* 0x0000005a37377220 */ /* 0x080fe20000400000 */
[----:B------:R-:W-:Y:S01]  /*5590*/  F2FP.TF32.F32.PACK_B R9, R9 ;  /* 0x00000009ff09723e */ /* 0x000fe200024050ff */
[----:B------:R-:W-:Y:S01]  /*55a0*/  @P1 STG.E desc[UR36][R6.64+0x24], R31 ;  /* 0x0000241f06001986 */ /* 0x000fe2000c101924 */
[----:B------:R-:W-:Y:S01]  /*55b0*/  ISETP.GT.AND P1, PT, R3, 0x18, PT ;  /* 0x000000180300780c */ /* 0x000fe20003f24270 */
[-C--:B------:R-:W-:Y:S01]  /*55c0*/  FMUL R57, R57, R90.reuse ;  /* 0x0000005a39397220 */ /* 0x080fe20000400000 */
[----:B------:R-:W-:Y:S01]  /*55d0*/  F2FP.TF32.F32.PACK_B R35, R35 ;  /* 0x00000023ff23723e */ /* 0x000fe200024050ff */
[----:B------:R1:W-:Y:S01]  /*55e0*/  @P5 STG.E desc[UR36][R4.64+0x40], R13 ;  /* 0x0000400d04005986 */ /* 0x0003e2000c101924 */
[C---:B------:R-:W-:Y:S01]  /*55f0*/  ISETP.GT.AND P5, PT, R0.reuse, RZ, P1 ;  /* 0x000000ff0000720c */ /* 0x040fe20000fa4270 */
[-C--:B------:R-:W-:Y:S01]  /*5600*/  FMUL R59, R59, R90.reuse ;  /* 0x0000005a3b3b7220 */ /* 0x080fe20000400000 */
[----:B------:R-:W-:Y:S01]  /*5610*/  F2FP.TF32.F32.PACK_B R37, R37 ;  /* 0x00000025ff25723e */ /* 0x000fe200024050ff */
[----:B------:R-:W-:Y:S01]  /*5620*/  @P4 STG.E desc[UR36][R4.64+0x44], R33 ;  /* 0x0000442104004986 */ /* 0x000fe2000c101924 */
[----:B------:R-:W-:Y:S01]  /*5630*/  ISETP.GT.AND P4, PT, R0, 0x8, P3 ;  /* 0x000000080000780c */ /* 0x000fe20001f84270 */
[-C--:B0-----:R-:W-:Y:S01]  /*5640*/  FMUL R11, R36, R90.reuse ;  /* 0x0000005a240b7220 */ /* 0x081fe20000400000 */
[C---:B------:R-:W-:Y:S01]  /*5650*/  ISETP.GT.AND P3, PT, R0.reuse, RZ, P2 ;  /* 0x000000ff0000720c */ /* 0x040fe20001764270 */
[----:B------:R0:W-:Y:S01]  /*5660*/  @P0 STG.E desc[UR36][R6.64+0x40], R9 ;  /* 0x0000400906000986 */ /* 0x0001e2000c101924 */
[----:B------:R-:W-:Y:S01]  /*5670*/  ISETP.GT.AND P1, PT, R0, 0x8, P1 ;  /* 0x000000080000780c */ /* 0x000fe20000f24270 */
[-C--:B------:R-:W-:Y:S01]  /*5680*/  FMUL R61, R61, R90.reuse ;  /* 0x0000005a3d3d7220 */ /* 0x080fe20000400000 */
[----:B------:R-:W-:Y:S01]  /*5690*/  F2FP.TF32.F32.PACK_B R11, R11 ;  /* 0x0000000bff0b723e */ /* 0x000fe200024050ff */
[-C--:B-1----:R-:W-:Y:S01]  /*56a0*/  FMUL R13, R40, R90.reuse ;  /* 0x0000005a280d7220 */ /* 0x082fe20000400000 */
[----:B------:R-:W-:Y:S01]  /*56b0*/  ISETP.GT.AND P0, PT, R3, 0x20, PT ;  /* 0x000000200300780c */ /* 0x000fe20003f04270 */
[-C--:B------:R-:W-:Y:S01]  /*56c0*/  FMUL R63, R63, R90.reuse ;  /* 0x0000005a3f3f7220 */ /* 0x080fe20000400000 */
[----:B------:R-:W-:Y:S01]  /*56d0*/  F2FP.TF32.F32.PACK_B R39, R39 ;  /* 0x00000027ff27723e */ /* 0x000fe200024050ff */
[-C--:B------:R-:W-:Y:S01]  /*56e0*/  FMUL R65, R65, R90.reuse ;  /* 0x0000005a41417220 */ /* 0x080fe20000400000 */
[----:B------:R-:W-:Y:S01]  /*56f0*/  F2FP.TF32.F32.PACK_B R13, R13 ;  /* 0x0000000dff0d723e */ /* 0x000fe200024050ff */
[----:B------:R-:W-:Y:S01]  /*5700*/  @P4 STG.E desc[UR36][R6.64+0x44], R35 ;  /* 0x0000442306004986 */ /* 0x000fe2000c101924 */
[----:B------:R-:W-:Y:S01]  /*5710*/  ISETP.GT.AND P4, PT, R0, 0x8, P2 ;  /* 0x000000080000780c */ /* 0x000fe20001784270 */
[-C--:B0-----:R-:W-:Y:S01]  /*5720*/  FMUL R9, R38, R90.reuse ;  /* 0x0000005a26097220 */ /* 0x081fe20000400000 */
[----:B------:R-:W-:Y:S01]  /*5730*/  ISETP.GT.AND P2, PT, R3, 0x21, PT ;  /* 0x000000210300780c */ /* 0x000fe20003f44270 */
[----:B------:R0:W-:Y:S01]  /*5740*/  @P5 STG.E desc[UR36][R4.64+0x60], R11 ;  /* 0x0000600b04005986 */ /* 0x0001e2000c101924 */
[C---:B------:R-:W-:Y:S01]  /*5750*/  ISETP.GT.AND P5, PT, R0.reuse, RZ, P0 ;  /* 0x000000ff0000720c */ /* 0x040fe200007a4270 */
[-C--:B------:R-:W-:Y:S01]  /*5760*/  FMUL R67, R67, R90.reuse ;  /* 0x0000005a43437220 */ /* 0x080fe20000400000 */
[----:B------:R-:W-:Y:S01]  /*5770*/  F2FP.TF32.F32.PACK_B R9, R9 ;  /* 0x00000009ff09723e */ /* 0x000fe200024050ff */
[----:B------:R-:W-:Y:S01]  /*5780*/  @P3 STG.E desc[UR36][R4.64+0x64], R37 ;  /* 0x0000642504003986 */ /* 0x000fe2000c101924 */
[C---:B------:R-:W-:Y:S01]  /*5790*/  ISETP.GT.AND P3, PT, R0.reuse, RZ, P2 ;  /* 0x000000ff0000720c */ /* 0x040fe20001764270 */
[-C--:B------:R-:W-:Y:S01]  /*57a0*/  FMUL R69, R69, R90.reuse ;  /* 0x0000005a45457220 */ /* 0x080fe20000400000 */
[----:B------:R-:W-:Y:S01]  /*57b0*/  F2FP.TF32.F32.PACK_B R41, R41 ;  /* 0x00000029ff29723e */ /* 0x000fe200024050ff */
[----:B------:R1:W-:Y:S01]  /*57c0*/  @P1 STG.E desc[UR36][R6.64+0x60], R9 ;  /* 0x0000600906001986 */ /* 0x0003e2000c101924 */
[C---:B------:R-:W-:Y:S01]  /*57d0*/  ISETP.GT.AND P0, PT, R0.reuse, 0x8, P0 ;  /* 0x000000080000780c */ /* 0x040fe20000704270 */
[-C--:B------:R-:W-:Y:S01]  /*57e0*/  FMUL R71, R71, R90.reuse ;  /* 0x0000005a47477220 */ /* 0x080fe20000400000 */
[C---:B------:R-:W-:Y:S01]  /*57f0*/  ISETP.GT.AND P1, PT, R3.reuse, 0x28, PT ;  /* 0x000000280300780c */ /* 0x040fe20003f24270 */
[----:B------:R-:W-:Y:S01]  /*5800*/  @P4 STG.E desc[UR36][R6.64+0x64], R39 ;  /* 0x0000642706004986 */ /* 0x000fe2000c101924 */
[----:B------:R-:W-:Y:S01]  /*5810*/  ISETP.GT.AND P4, PT, R0, 0x8, P2 ;  /* 0x000000080000780c */ /* 0x000fe20001784270 */
[-C--:B0-----:R-:W-:Y:S01]  /*5820*/  FMUL R11, R44, R90.reuse ;  /* 0x0000005a2c0b7220 */ /* 0x081fe20000400000 */
[----:B------:R-:W-:Y:S01]  /*5830*/  ISETP.GT.AND P2, PT, R3, 0x29, PT ;  /* 0x000000290300780c */ /* 0x000fe20003f44270 */
[----:B------:R0:W-:Y:S01]  /*5840*/  @P5 STG.E desc[UR36][R4.64+0x80], R13 ;  /* 0x0000800d04005986 */ /* 0x0001e2000c101924 */
[----:B------:R-:W-:Y:S01]  /*5850*/  ISETP.GT.AND P5, PT, R0, RZ, P1 ;  /* 0x000000ff0000720c */ /* 0x000fe20000fa4270 */
[-C--:B------:R-:W-:Y:S01]  /*5860*/  FMUL R73, R73, R90.reuse ;  /* 0x0000005a49497220 */ /* 0x080fe20000400000 */
[----:B------:R-:W-:Y:S01]  /*5870*/  F2FP.TF32.F32.PACK_B R43, R43 ;  /* 0x0000002bff2b723e */ /* 0x000fe200024050ff */
[-C--:B-1----:R-:W-:Y:S01]  /*5880*/  FMUL R9, R42, R90.reuse ;  /* 0x0000005a2a097220 */ /* 0x082fe20000400000 */
[----:B------:R-:W-:Y:S01]  /*5890*/  @P3 STG.E desc[UR36][R4.64+0x84], R41 ;  /* 0x0000842904003986 */ /* 0x000fe2000c101924 */
[----:B------:R-:W-:Y:S01]  /*58a0*/  ISETP.GT.AND P3, PT, R0, RZ, P2 ;  /* 0x000000ff0000720c */ /* 0x000fe20001764270 */
[-C--:B------:R-:W-:Y:S01]  /*58b0*/  FMUL R75, R75, R90.reuse ;  /* 0x0000005a4b4b7220 */ /* 0x080fe20000400000 */
[----:B------:R-:W-:Y:S01]  /*58c0*/  F2FP.TF32.F32.PACK_B R11, R11 ;  /* 0x0000000bff0b723e */ /* 0x000fe200024050ff */
[-C--:B------:R-:W-:Y:S01]  /*58d0*/  FMUL R77, R77, R90.reuse ;  /* 0x0000005a4d4d7220 */ /* 0x080fe20000400000 */
[----:B------:R-:W-:Y:S01]  /*58e0*/  F2FP.TF32.F32.PACK_B R9, R9 ;  /* 0x00000009ff09723e */ /* 0x000fe200024050ff */
[-C--:B------:R-:W-:Y:S01]  /*58f0*/  FMUL R79, R79, R90.reuse ;  /* 0x0000005a4f4f7220 */ /* 0x080fe20000400000 */
[----:B------:R-:W-:Y:S01]  /*5900*/  F2FP.TF32.F32.PACK_B R45, R45 ;  /* 0x0000002dff2d723e */ /* 0x000fe200024050ff */
[-C--:B0-----:R-:W-:Y:S01]  /*5910*/  FMUL R13, R48, R90.reuse ;  /* 0x0000005a300d7220 */ /* 0x081fe20000400000 */
[C---:B------:R-:W-:Y:S01]  /*5920*/  ISETP.GT.AND P1, PT, R0.reuse, 0x8, P1 ;  /* 0x000000080000780c */ /* 0x040fe20000f24270 */
[----:B------:R0:W-:Y:S01]  /*5930*/  @P0 STG.E desc[UR36][R6.64+0x80], R9 ;  /* 0x0000800906000986 */ /* 0x0001e2000c101924 */
[----:B------:R-:W-:Y:S01]  /*5940*/  ISETP.GT.AND P0, PT, R3, 0x30, PT ;  /* 0x000000300300780c */ /* 0x000fe20003f04270 */
[-C--:B------:R-:W-:Y:S01]  /*5950*/  FMUL R81, R81, R90.reuse ;  /* 0x0000005a51517220 */ /* 0x080fe20000400000 */
[----:B------:R-:W-:Y:S01]  /*5960*/  F2FP.TF32.F32.PACK_B R47, R47 ;  /* 0x0000002fff2f723e */ /* 0x000fe200024050ff */
[----:B------:R-:W-:Y:S01]  /*5970*/  @P4 STG.E desc[UR36][R6.64+0x84], R43 ;  /* 0x0000842b06004986 */ /* 0x000fe2000c101924 */
[C---:B------:R-:W-:Y:S01]  /*5980*/  ISETP.GT.AND P4, PT, R0.reuse, 0x8, P2 ;  /* 0x000000080000780c */ /* 0x040fe20001784270 */
[-C--:B------:R-:W-:Y:S01]  /*5990*/  FMUL R83, R83, R90.reuse ;  /* 0x0000005a53537220 */ /* 0x080fe20000400000 */
[----:B------:R-:W-:Y:S01]  /*59a0*/  ISETP.GT.AND P2, PT, R3, 0x31, PT ;  /* 0x000000310300780c */ /* 0x000fe20003f44270 */
[----:B------:R1:W-:Y:S01]  /*59b0*/  @P5 STG.E desc[UR36][R4.64+0xa0], R11 ;  /* 0x0000a00b04005986 */ /* 0x0003e2000c101924 */
[----:B------:R-:W-:Y:S01]  /*59c0*/  ISETP.GT.AND P5, PT, R0, RZ, P0 ;  /* 0x000000ff0000720c */ /* 0x000fe200007a4270 */
[-C--:B------:R-:W-:Y:S01]  /*59d0*/  FMUL R85, R85, R90.reuse ;  /* 0x0000005a55557220 */ /* 0x080fe20000400000 */
[----:B------:R-:W-:Y:S01]  /*59e0*/  F2FP.TF32.F32.PACK_B R13, R13 ;  /* 0x0000000dff0d723e */ /* 0x000fe200024050ff */
[-C--:B0-----:R-:W-:Y:S01]  /*59f0*/  FMUL R9, R46, R90.reuse ;  /* 0x0000005a2e097220 */ /* 0x081fe20000400000 */
[----:B------:R-:W-:Y:S01]  /*5a00*/  @P3 STG.E desc[UR36][R4.64+0xa4], R45 ;  /* 0x0000a42d04003986 */ /* 0x000fe2000c101924 */
[----:B------:R-:W-:Y:S01]  /*5a10*/  ISETP.GT.AND P3, PT, R0, RZ, P2 ;  /* 0x000000ff0000720c */ /* 0x000fe20001764270 */
[----:B------:R-:W-:Y:S01]  /*5a20*/  FMUL R87, R87, R90 ;  /* 0x0000005a57577220 */ /* 0x000fe20000400000 */
[----:B------:R-:W-:-:S02]  /*5a30*/  F2FP.TF32.F32.PACK_B R49, R49 ;  /* 0x00000031ff31723e */ /* 0x000fc400024050ff */
[----:B------:R-:W-:Y:S02]  /*5a40*/  F2FP.TF32.F32.PACK_B R9, R9 ;  /* 0x00000009ff09723e */ /* 0x000fe400024050ff */
[----:B------:R-:W-:Y:S01]  /*5a50*/  ISETP.GT.AND P0, PT, R0, 0x8, P0 ;  /* 0x000000080000780c */ /* 0x000fe20000704270 */
[----:B-1----:R-:W-:Y:S01]  /*5a60*/  FMUL R11, R52, R90 ;  /* 0x0000005a340b7220 */ /* 0x002fe20000400000 */
[----:B------:R-:W-:Y:S01]  /*5a70*/  F2FP.TF32.F32.PACK_B R51, R51 ;  /* 0x00000033ff33723e */ /* 0x000fe200024050ff */
[----:B------:R0:W-:Y:S01]  /*5a80*/  @P1 STG.E desc[UR36][R6.64+0xa0], R9 ;  /* 0x0000a00906001986 */ /* 0x0001e2000c101924 */
[----:B------:R-:W-:Y:S02]  /*5a90*/  ISETP.GT.AND P1, PT, R3, 0x38, PT ;  /* 0x000000380300780c */ /* 0x000fe40003f24270 */
[----:B------:R-:W-:Y:S01]  /*5aa0*/  F2FP.TF32.F32.PACK_B R11, R11 ;  /* 0x0000000bff0b723e */ /* 0x000fe200024050ff */
[----:B------:R-:W-:Y:S01]  /*5ab0*/  @P4 STG.E desc[UR36][R6.64+0xa4], R47 ;  /* 0x0000a42f06004986 */ /* 0x000fe2000c101924 */
[----:B------:R-:W-:-:S02]  /*5ac0*/  ISETP.GT.AND P4, PT, R0, 0x8, P2 ;  /* 0x000000080000780c */ /* 0x000fc40001784270 */
[----:B------:R-:W-:Y:S01]  /*5ad0*/  ISETP.GT.AND P2, PT, R3, 0x39, PT ;  /* 0x000000390300780c */ /* 0x000fe20003f44270 */
[----:B------:R1:W-:Y:S01]  /*5ae0*/  @P5 STG.E desc[UR36][R4.64+0xc0], R13 ;  /* 0x0000c00d04005986 */ /* 0x0003e2000c101924 */
[----:B------:R-:W-:Y:S02]  /*5af0*/  ISETP.GT.AND P5, PT, R0, RZ, P1 ;  /* 0x000000ff0000720c */ /* 0x000fe40000fa4270 */
[----:B------:R-:W-:Y:S01]  /*5b00*/  F2FP.TF32.F32.PACK_B R53, R53 ;  /* 0x00000035ff35723e */ /* 0x000fe200024050ff */
[-C--:B0-----:R-:W-:Y:S01]  /*5b10*/  FMUL R9, R50, R90.reuse ;  /* 0x0000005a32097220 */ /* 0x081fe20000400000 */
[----:B------:R-:W-:Y:S01]  /*5b20*/  @P3 STG.E desc[UR36][R4.64+0xc4], R49 ;  /* 0x0000c43104003986 */ /* 0x000fe2000c101924 */
[C---:B------:R-:W-:Y:S02]  /*5b30*/  ISETP.GT.AND P3, PT, R0.reuse, RZ, P2 ;  /* 0x000000ff0000720c */ /* 0x040fe40001764270 */
[----:B------:R-:W-:Y:S02]  /*5b40*/  ISETP.GT.AND P1, PT, R0, 0x8, P1 ;  /* 0x000000080000780c */ /* 0x000fe40000f24270 */
[----:B------:R-:W-:Y:S01]  /*5b50*/  F2FP.TF32.F32.PACK_B R9, R9 ;  /* 0x00000009ff09723e */ /* 0x000fe200024050ff */
[----:B-1----:R-:W-:Y:S01]  /*5b60*/  FMUL R13, R56, R90 ;  /* 0x0000005a380d7220 */ /* 0x002fe20000400000 */
[----:B------:R-:W-:-:S03]  /*5b70*/  F2FP.TF32.F32.PACK_B R55, R55 ;  /* 0x00000037ff37723e */ /* 0x000fc600024050ff */
[----:B------:R0:W-:Y:S01]  /*5b80*/  @P0 STG.E desc[UR36][R6.64+0xc0], R9 ;  /* 0x0000c00906000986 */ /* 0x0001e2000c101924 */
[C---:B------:R-:W-:Y:S02]  /*5b90*/  ISETP.GT.AND P0, PT, R3.reuse, 0x40, PT ;  /* 0x000000400300780c */ /* 0x040fe40003f04270 */
[----:B------:R-:W-:Y:S01]  /*5ba0*/  F2FP.TF32.F32.PACK_B R13, R13 ;  /* 0x0000000dff0d723e */ /* 0x000fe200024050ff */
[----:B------:R-:W-:Y:S01]  /*5bb0*/  @P4 STG.E desc[UR36][R6.64+0xc4], R51 ;  /* 0x0000c43306004986 */ /* 0x000fe2000c101924 */
[C---:B------:R-:W-:Y:S02]  /*5bc0*/  ISETP.GT.AND P4, PT, R0.reuse, 0x8, P2 ;  /* 0x000000080000780c */ /* 0x040fe40001784270 */
[----:B------:R-:W-:Y:S01]  /*5bd0*/  ISETP.GT.AND P2, PT, R3, 0x41, PT ;  /* 0x000000410300780c */ /* 0x000fe20003f44270 */
[----:B------:R1:W-:Y:S01]  /*5be0*/  @P5 STG.E desc[UR36][R4.64+0xe0], R11 ;  /* 0x0000e00b04005986 */ /* 0x0003e2000c101924 */
[----:B------:R-:W-:Y:S02]  /*5bf0*/  ISETP.GT.AND P5, PT, R0, RZ, P0 ;  /* 0x000000ff0000720c */ /* 0x000fe400007a4270 */
[----:B------:R-:W-:Y:S01]  /*5c00*/  F2FP.TF32.F32.PACK_B R57, R57 ;  /* 0x00000039ff39723e */ /* 0x000fe200024050ff */
[----:B0-----:R-:W-:Y:S01]  /*5c10*/  FMUL R9, R54, R90 ;  /* 0x0000005a36097220 */ /* 0x001fe20000400000 */
[----:B------:R-:W-:Y:S01]  /*5c20*/  @P3 STG.E desc[UR36][R4.64+0xe4], R53 ;  /* 0x0000e43504003986 */ /* 0x000fe2000c101924 */
[----:B------:R-:W-:-:S02]  /*5c30*/  ISETP.GT.AND P3, PT, R0, RZ, P2 ;  /* 0x000000ff0000720c */ /* 0x000fc40001764270 */
        /* <DEDUP_REMOVED lines=61> */
[----:B------:R-:W-:Y:S01]  /*6010*/  @P3 STG.E desc[UR36][R4.64+0x164], R69 ;  /* 0x0001644504003986 */ /* 0x000fe2000c101924 */
[----:B0-----:R-:W-:Y:S01]  /*6020*/  FMUL R9, R70, R90 ;  /* 0x0000005a46097220 */ /* 0x001fe20000400000 */
[----:B------:R-:W-:-:S02]  /*6030*/  ISETP.GT.AND P3, PT, R0, RZ, P2 ;  /* 0x000000ff0000720c */ /* 0x000fc40001764270 */
[----:B------:R-:W-:Y:S02]  /*6040*/  ISETP.GT.AND P0, PT, R0, 0x8, P0 ;  /* 0x000000080000780c */ /* 0x000fe40000704270 */
[----:B------:R-:W-:Y:S01]  /*6050*/  F2FP.TF32.F32.PACK_B R9, R9 ;  /* 0x00000009ff09723e */ /* 0x000fe200024050ff */
[----:B-1----:R-:W-:Y:S01]  /*6060*/  FMUL R11, R76, R90 ;  /* 0x0000005a4c0b7220 */ /* 0x002fe20000400000 */
[----:B------:R-:W-:-:S03]  /*6070*/  F2FP.TF32.F32.PACK_B R75, R75 ;  /* 0x0000004bff4b723e */ /* 0x000fc600024050ff */
[----:B------:R0:W-:Y:S01]  /*6080*/  @P1 STG.E desc[UR36][R6.64+0x160], R9 ;  /* 0x0001600906001986 */ /* 0x0001e2000c101924 */
[----:B------:R-:W-:Y:S02]  /*6090*/  F2FP.TF32.F32.PACK_B R77, R77 ;  /* 0x0000004dff4d723e */ /* 0x000fe400024050ff */
[----:B------:R-:W-:Y:S01]  /*60a0*/  F2FP.TF32.F32.PACK_B R11, R11 ;  /* 0x0000000bff0b723e */ /* 0x000fe200024050ff */
[----:B------:R-:W-:Y:S01]  /*60b0*/  @P4 STG.E desc[UR36][R6.64+0x164], R71 ;  /* 0x0001644706004986 */ /* 0x000fe2000c101924 */
[C---:B------:R-:W-:Y:S02]  /*60c0*/  ISETP.GT.AND P4, PT, R3.reuse, 0x68, PT ;  /* 0x000000680300780c */ /* 0x040fe40003f84270 */
[----:B------:R-:W-:Y:S01]  /*60d0*/  F2FP.TF32.F32.PACK_B R79, R79 ;  /* 0x0000004fff4f723e */ /* 0x000fe200024050ff */
[----:B------:R1:W-:Y:S01]  /*60e0*/  @P5 STG.E desc[UR36][R4.64+0x180], R13 ;  /* 0x0001800d04005986 */ /* 0x0003e2000c101924 */
[----:B------:R-:W-:Y:S02]  /*60f0*/  ISETP.GT.AND P5, PT, R3, 0x69, PT ;  /* 0x000000690300780c */ /* 0x000fe40003fa4270 */
[----:B------:R-:W-:Y:S01]  /*6100*/  F2FP.TF32.F32.PACK_B R81, R81 ;  /* 0x00000051ff51723e */ /* 0x000fe200024050ff */
[----:B------:R-:W-:Y:S01]  /*6110*/  @P3 STG.E desc[UR36][R4.64+0x184], R73 ;  /* 0x0001844904003986 */ /* 0x000fe2000c101924 */
[----:B------:R-:W-:Y:S01]  /*6120*/  ISETP.GT.AND P3, PT, R0, 0x8, P2 ;  /* 0x000000080000780c */ /* 0x000fe20001764270 */
[----:B0-----:R-:W-:Y:S01]  /*6130*/  FMUL R9, R74, R90 ;  /* 0x0000005a4a097220 */ /* 0x001fe20000400000 */
[----:B------:R-:W-:-:S02]  /*6140*/  ISETP.GT.AND P2, PT, R0, RZ, P4 ;  /* 0x000000ff0000720c */ /* 0x000fc40002744270 */
[C---:B------:R-:W-:Y:S02]  /*6150*/  ISETP.GT.AND P1, PT, R0.reuse, RZ, P5 ;  /* 0x000000ff0000720c */ /* 0x040fe40002f24270 */
[----:B------:R-:W-:Y:S01]  /*6160*/  ISETP.GT.AND P4, PT, R0, 0x8, P4 ;  /* 0x000000080000780c */ /* 0x000fe20002784270 */
[----:B-1----:R-:W-:Y:S01]  /*6170*/  FMUL R13, R78, R90 ;  /* 0x0000005a4e0d7220 */ /* 0x002fe20000400000 */
[----:B------:R-:W-:Y:S02]  /*6180*/  ISETP.GT.AND P5, PT, R0, 0x8, P5 ;  /* 0x000000080000780c */ /* 0x000fe40002fa4270 */
[----:B------:R-:W-:Y:S02]  /*6190*/  F2FP.TF32.F32.PACK_B R9, R9 ;  /* 0x00000009ff09723e */ /* 0x000fe400024050ff */
[----:B------:R-:W-:Y:S02]  /*61a0*/  F2FP.TF32.F32.PACK_B R13, R13 ;  /* 0x0000000dff0d723e */ /* 0x000fe400024050ff */
[----:B------:R-:W-:Y:S01]  /*61b0*/  F2FP.TF32.F32.PACK_B R83, R83 ;  /* 0x00000053ff53723e */ /* 0x000fe200024050ff */
[----:B------:R0:W-:Y:S01]  /*61c0*/  @P0 STG.E desc[UR36][R6.64+0x180], R9 ;  /* 0x0001800906000986 */ /* 0x0001e2000c101924 */
[----:B------:R-:W-:-:S02]  /*61d0*/  ISETP.GT.AND P0, PT, R3, 0x79, PT ;  /* 0x000000790300780c */ /* 0x000fc40003f04270 */
[----:B------:R-:W-:Y:S01]  /*61e0*/  F2FP.TF32.F32.PACK_B R85, R85 ;  /* 0x00000055ff55723e */ /* 0x000fe200024050ff */
[----:B------:R-:W-:Y:S01]  /*61f0*/  @P3 STG.E desc[UR36][R6.64+0x184], R75 ;  /* 0x0001844b06003986 */ /* 0x000fe2000c101924 */
[C---:B------:R-:W-:Y:S02]  /*6200*/  ISETP.GT.AND P3, PT, R3.reuse, 0x70, PT ;  /* 0x000000700300780c */ /* 0x040fe40003f64270 */
[----:B------:R-:W-:Y:S01]  /*6210*/  F2FP.TF32.F32.PACK_B R87, R87 ;  /* 0x00000057ff57723e */ /* 0x000fe200024050ff */
[----:B------:R1:W-:Y:S01]  /*6220*/  @P2 STG.E desc[UR36][R4.64+0x1a0], R11 ;  /* 0x0001a00b04002986 */ /* 0x0003e2000c101924 */
[----:B------:R-:W-:-:S03]  /*6230*/  ISETP.GT.AND P2, PT, R3, 0x71, PT ;  /* 0x000000710300780c */ /* 0x000fc60003f44270 */
[----:B------:R-:W-:Y:S01]  /*6240*/  @P1 STG.E desc[UR36][R4.64+0x1a4], R77 ;  /* 0x0001a44d04001986 */ /* 0x000fe2000c101924 */
[----:B------:R-:W-:Y:S01]  /*6250*/  ISETP.GT.AND P1, PT, R3, 0x78, PT ;  /* 0x000000780300780c */ /* 0x000fe20003f24270 */
[-C--:B------:R-:W-:Y:S01]  /*6260*/  FMUL R3, R80, R90.reuse ;  /* 0x0000005a50037220 */ /* 0x080fe20000400000 */
[-C--:B0-----:R-:W-:Y:S01]  /*6270*/  FMUL R9, R82, R90.reuse ;  /* 0x0000005a52097220 */ /* 0x081fe20000400000 */
[----:B------:R0:W-:Y:S01]  /*6280*/  @P4 STG.E desc[UR36][R6.64+0x1a0], R13 ;  /* 0x0001a00d06004986 */ /* 0x0001e2000c101924 */
[C---:B------:R-:W-:Y:S02]  /*6290*/  ISETP.GT.AND P4, PT, R0.reuse, RZ, P3 ;  /* 0x000000ff0000720c */ /* 0x040fe40001f84270 */
[----:B------:R-:W-:Y:S01]  /*62a0*/  F2FP.TF32.F32.PACK_B R3, R3 ;  /* 0x00000003ff03723e */ /* 0x000fe200024050ff */
[----:B------:R-:W-:Y:S01]  /*62b0*/  @P5 STG.E desc[UR36][R6.64+0x1a4], R79 ;  /* 0x0001a44f06005986 */ /* 0x000fe2000c101924 */
[----:B------:R-:W-:Y:S01]  /*62c0*/  ISETP.GT.AND P5, PT, R0, RZ, P2 ;  /* 0x000000ff0000720c */ /* 0x000fe200017a4270 */
[----:B-1----:R-:W-:Y:S01]  /*62d0*/  FMUL R11, R84, R90 ;  /* 0x0000005a540b7220 */ /* 0x002fe20000400000 */
[----:B------:R-:W-:-:S02]  /*62e0*/  ISETP.GT.AND P3, PT, R0, 0x8, P3 ;  /* 0x000000080000780c */ /* 0x000fc40001f64270 */
[----:B------:R-:W-:Y:S02]  /*62f0*/  ISETP.GT.AND P2, PT, R0, 0x8, P2 ;  /* 0x000000080000780c */ /* 0x000fe40001744270 */
[----:B------:R-:W-:Y:S01]  /*6300*/  F2FP.TF32.F32.PACK_B R9, R9 ;  /* 0x00000009ff09723e */ /* 0x000fe200024050ff */
[----:B0-----:R-:W-:Y:S01]  /*6310*/  FMUL R13, R86, R90 ;  /* 0x0000005a560d7220 */ /* 0x001fe20000400000 */
[----:B------:R-:W-:Y:S01]  /*6320*/  F2FP.TF32.F32.PACK_B R11, R11 ;  /* 0x0000000bff0b723e */ /* 0x000fe200024050ff */
[----:B------:R-:W-:Y:S01]  /*6330*/  @P4 STG.E desc[UR36][R4.64+0x1c0], R3 ;  /* 0x0001c00304004986 */ /* 0x000fe2000c101924 */
[C---:B------:R-:W-:Y:S02]  /*6340*/  ISETP.GT.AND P4, PT, R0.reuse, RZ, P1 ;  /* 0x000000ff0000720c */ /* 0x040fe40000f84270 */
[C---:B------:R-:W-:Y:S01]  /*6350*/  ISETP.GT.AND P1, PT, R0.reuse, 0x8, P1 ;  /* 0x000000080000780c */ /* 0x040fe20000f24270 */
[----:B------:R-:W-:Y:S01]  /*6360*/  @P5 STG.E desc[UR36][R4.64+0x1c4], R81 ;  /* 0x0001c45104005986 */ /* 0x000fe2000c101924 */
[----:B------:R-:W-:-:S02]  /*6370*/  ISETP.GT.AND P5, PT, R0, RZ, P0 ;  /* 0x000000ff0000720c */ /* 0x000fc400007a4270 */
[----:B------:R-:W-:Y:S01]  /*6380*/  ISETP.GT.AND P0, PT, R0, 0x8, P0 ;  /* 0x000000080000780c */ /* 0x000fe20000704270 */
[----:B------:R-:W-:Y:S01]  /*6390*/  @P3 STG.E desc[UR36][R6.64+0x1c0], R9 ;  /* 0x0001c00906003986 */ /* 0x000fe2000c101924 */
[----:B------:R-:W-:-:S03]  /*63a0*/  F2FP.TF32.F32.PACK_B R13, R13 ;  /* 0x0000000dff0d723e */ /* 0x000fc600024050ff */
[----:B------:R-:W-:Y:S04]  /*63b0*/  @P2 STG.E desc[UR36][R6.64+0x1c4], R83 ;  /* 0x0001c45306002986 */ /* 0x000fe8000c101924 */
[----:B------:R-:W-:Y:S04]  /*63c0*/  @P4 STG.E desc[UR36][R4.64+0x1e0], R11 ;  /* 0x0001e00b04004986 */ /* 0x000fe8000c101924 */
[----:B------:R0:W-:Y:S02]  /*63d0*/  @P5 STG.E desc[UR36][R4.64+0x1e4], R85 ;  /* 0x0001e45504005986 */ /* 0x0001e4000c101924 */
[----:B0-----:R-:W-:-:S02]  /*63e0*/  @P1 IMAD.MOV.U32 R4, RZ, RZ, R6 ;  /* 0x000000ffff041224 */ /* 0x001fc400078e0006 */
[----:B------:R-:W-:-:S05]  /*63f0*/  @P1 IMAD.MOV.U32 R5, RZ, RZ, R7 ;  /* 0x000000ffff051224 */ /* 0x000fca00078e0007 */
[----:B------:R0:W-:Y:S04]  /*6400*/  @P1 STG.E desc[UR36][R4.64+0x1e0], R13 ;  /* 0x0001e00d04001986 */ /* 0x0001e8000c101924 */
[----:B------:R0:W-:Y:S02]  /*6410*/  @P0 STG.E desc[UR36][R6.64+0x1e4], R87 ;  /* 0x0001e45706000986 */ /* 0x0001e4000c101924 */
.L_x_163:
[----:B------:R-:W-:Y:S05]  /*6420*/  BSYNC B0 ;  /* 0x0000000000007941 */ /* 0x000fea0003800000 */
.L_x_37:
[----:B0-----:R-:W2:Y:S01]  /*6430*/  LDL.64 R4, [R1] ;  /* 0x0000000001047983 */ /* 0x001ea20000100a00 */
[----:B------:R-:W-:Y:S01]  /*6440*/  ULDC.64 UR4, c[0x0][0x650] ;  /* 0x0001940000047ab9 */ /* 0x000fe20000000a00 */
[----:B------:R-:W-:Y:S02]  /*6450*/  IMAD.U32 R0, RZ, RZ, UR44 ;  /* 0x0000002cff007e24 */ /* 0x000fe4000f8e00ff */
[----:B------:R-:W-:Y:S02]  /*6460*/  IMAD.MOV.U32 R22, RZ, RZ, -0x1 ;  /* 0xffffffffff167424 */ /* 0x000fe400078e00ff */
[----:B------:R0:W-:Y:S01]  /*6470*/  SYNCS.ARRIVE.TRANS64.A1T0 RZ, [R0+UR46], RZ ;  /* 0x000000ff00ff79a7 */ /* 0x0001e2000810002e */
[----:B-----5:R-:W-:Y:S02]  /*6480*/  IMAD.MOV.U32 R18, RZ, RZ, -0x1 ;  /* 0xffffffffff127424 */ /* 0x020fe400078e00ff */
[----:B------:R-:W-:Y:S01]  /*6490*/  IMAD.MOV.U32 R19, RZ, RZ, -0x1 ;  /* 0xffffffffff137424 */ /* 0x000fe200078e00ff */
[----:B0-----:R-:W-:-:S02]  /*64a0*/  PRMT R0, RZ, 0x7610, R0 ;  /* 0x00007610ff007816 */ /* 0x001fc40000000000 */
[----:B--2---:R-:W-:-:S05]  /*64b0*/  LEA R16, P0, R4, R16, 0x1 ;  /* 0x0000001004107211 */ /* 0x004fca00078008ff */
[----:B------:R-:W-:Y:S01]  /*64c0*/  IMAD.X R17, R100, 0x1, R17, P0 ;  /* 0x0000000164117824 */ /* 0x000fe200000e0611 */
[----:B------:R-:W-:-:S04]  /*64d0*/  ISETP.GE.U32.AND P0, PT, R16, UR4, PT ;  /* 0x0000000410007c0c */ /* 0x000fc8000bf06070 */
[----:B------:R-:W-:-:S13]  /*64e0*/  ISETP.GE.U32.AND.EX P0, PT, R17, UR5, PT, P0 ;  /* 0x0000000511007c0c */ /* 0x000fda000bf06100 */
[----:B------:R-:W-:Y:S05]  /*64f0*/  @P0 BRA `(.L_x_164) ;  /* 0x00000004004c0947 */ /* 0x000fea0003800000 */
[----:B----4-:R-:W0:Y:S01]  /*6500*/  LDC.64 R10, c[0x0][0x628] ;  /* 0x00018a00ff0a7b82 */ /* 0x010e220000000a00 */
[----:B------:R-:W2:Y:S01]  /*6510*/  S2R R12, SR_CTAID.X ;  /* 0x00000000000c7919 */ /* 0x000ea20000002500 */
[----:B------:R-:W-:Y:S02]  /*6520*/  IMAD.MOV.U32 R8, RZ, RZ, R16 ;  /* 0x000000ffff087224 */ /* 0x000fe400078e0010 */
[----:B------:R-:W-:Y:S01]  /*6530*/  IMAD.MOV.U32 R9, RZ, RZ, R17 ;  /* 0x000000ffff097224 */ /* 0x000fe200078e0011 */
[----:B------:R-:W4:Y:S03]  /*6540*/  S2R R18, SR_CTAID.Y ;  /* 0x0000000000127919 */ /* 0x000f260000002600 */
[----:B------:R-:W1:Y:S08]  /*6550*/  LDC R0, c[0x0][0x630] ;  /* 0x00018c00ff007b82 */ /* 0x000e700000000800 */
[----:B------:R-:W1:Y:S01]  /*6560*/  LDC.64 R14, c[0x0][0x620] ;  /* 0x00018800ff0e7b82 */ /* 0x000e620000000a00 */
[----:B0-----:R-:W-:-:S04]  /*6570*/  ISETP.NE.U32.AND P0, PT, R10, RZ, PT ;  /* 0x000000ff0a00720c */ /* 0x001fc80003f05070 */
[----:B------:R-:W-:-:S13]  /*6580*/  ISETP.NE.AND.EX P0, PT, R11, RZ, PT, P0 ;  /* 0x000000ff0b00720c */ /* 0x000fda0003f05300 */
[----:B-12-4-:R-:W-:Y:S05]  /*6590*/  @!P0 BRA `(.L_x_165) ;  /* 0x0000000000288947 */ /* 0x016fea0003800000 */
[----:B------:R-:W0:Y:S02]  /*65a0*/  LDC R3, c[0x0][0x634] ;  /* 0x00018d00ff037b82 */ /* 0x000e240000000800 */
[----:B0-----:R-:W-:-:S05]  /*65b0*/  IADD3 R3, P0, R16, R3, RZ ;  /* 0x0000000310037210 */ /* 0x001fca0007f1e0ff */
[----:B------:R-:W-:-:S04]  /*65c0*/  IMAD.X R13, RZ, RZ, R17, P0 ;  /* 0x000000ffff0d7224 */ /* 0x000fc800000e0611 */
[----:B------:R-:W-:-:S04]  /*65d0*/  IMAD.WIDE.U32 R4, R13, R10, RZ ;  /* 0x0000000a0d047225 */ /* 0x000fc800078e00ff */
[----:B---3--:R-:W-:-:S04]  /*65e0*/  IMAD.WIDE.U32 R6, P0, R3, R11, R4 ;  /* 0x0000000b03067225 */ /* 0x008fc80007800004 */
[----:B------:R-:W-:-:S04]  /*65f0*/  IMAD.WIDE.U32 R4, R3, R10, RZ ;  /* 0x0000000a03047225 */ /* 0x000fc800078e00ff */
[----:B------:R-:W-:Y:S01]  /*6600*/  IMAD.X R9, RZ, RZ, RZ, P0 ;  /* 0x000000ffff097224 */ /* 0x000fe200000e06ff */
[----:B------:R-:W-:Y:S01]  /*6610*/  IADD3 RZ, P0, R5, R6, RZ ;  /* 0x0000000605ff7210 */ /* 0x000fe20007f1e0ff */
[----:B------:R-:W-:-:S04]  /*6620*/  IMAD.MOV.U32 R8, RZ, RZ, R7 ;  /* 0x000000ffff087224 */ /* 0x000fc800078e0007 */
[----:B------:R-:W-:-:S08]  /*6630*/  IMAD.WIDE.U32.X R8, R13, R11, R8, P0 ;  /* 0x0000000b0d087225 */ /* 0x000fd000000e0408 */
.L_x_165:
[-CC-:B------:R-:W-:Y:S01]  /*6640*/  SHF.R.U64 R19, R8, R0.reuse, R9.reuse ;  /* 0x0000000008137219 */ /* 0x180fe20000001209 */
[----:B------:R-:W0:Y:S01]  /*6650*/  LDC.64 R24, c[0x0][0x640] ;  /* 0x00019000ff187b82 */ /* 0x000e220000000a00 */
[----:B------:R-:W-:Y:S01]  /*6660*/  SHF.R.U32.HI R0, RZ, R0, R9 ;  /* 0x00000000ff007219 */ /* 0x000fe20000011609 */
[----:B------:R-:W-:Y:S01]  /*6670*/  ULDC UR4, c[0x0][0x150] ;  /* 0x0000540000047ab9 */ /* 0x000fe20000000800 */
[----:B------:R-:W-:Y:S02]  /*6680*/  IADD3 R3, P0, RZ, -R19, RZ ;  /* 0x80000013ff037210 */ /* 0x000fe40007f1e0ff */
[----:B---3--:R-:W-:-:S03]  /*6690*/  I2FP.F32.U32 R7, R12 ;  /* 0x0000000c00077245 */ /* 0x008fc60000201000 */
[----:B------:R-:W1:Y:S01]  /*66a0*/  LDC R6, c[0x0][0x618] ;  /* 0x00018600ff067b82 */ /* 0x000e620000000800 */
[----:B------:R-:W-:Y:S02]  /*66b0*/  IMAD.X R5, RZ, RZ, ~R0, P0 ;  /* 0x000000ffff057224 */ /* 0x000fe400000e0e00 */
[----:B------:R-:W-:Y:S01]  /*66c0*/  FMUL R7, R7, UR4 ;  /* 0x0000000407077c20 */ /* 0x000fe20008400000 */
[----:B------:R-:W-:Y:S01]  /*66d0*/  ULDC UR4, c[0x0][0x154] ;  /* 0x0000550000047ab9 */ /* 0x000fe20000000800 */
[-C--:B------:R-:W-:Y:S02]  /*66e0*/  IMAD R0, R5, R14.reuse, RZ ;  /* 0x0000000e05007224 */ /* 0x080fe400078e02ff */
[C---:B------:R-:W-:Y:S01]  /*66f0*/  IMAD.WIDE.U32 R4, R3.reuse, R14, R16 ;  /* 0x0000000e03047225 */ /* 0x040fe200078e0010 */
[----:B------:R-:W2:Y:S01]  /*6700*/  LDC R8, c[0x0][0x608] ;  /* 0x00018200ff087b82 */ /* 0x000ea20000000800 */
[----:B------:R-:W3:Y:S02]  /*6710*/  F2I.U32.TRUNC.NTZ R7, R7 ;  /* 0x0000000700077305 */ /* 0x000ee4000020f000 */
[----:B------:R-:W-:Y:S01]  /*6720*/  IMAD R3, R3, R15, R0 ;  /* 0x0000000f03037224 */ /* 0x000fe200078e0200 */
[----:B------:R-:W-:-:S03]  /*6730*/  I2FP.F32.U32 R0, R18 ;  /* 0x0000001200007245 */ /* 0x000fc60000201000 */
[----:B------:R-:W-:Y:S01]  /*6740*/  IMAD.IADD R3, R5, 0x1, R3 ;  /* 0x0000000105037824 */ /* 0x000fe200078e0203 */
[----:B------:R-:W4:Y:S01]  /*6750*/  LDC R11, c[0x0][0x658] ;  /* 0x00019600ff0b7b82 */ /* 0x000f220000000800 */
[----:B0-----:R-:W-:-:S04]  /*6760*/  ISETP.NE.U32.AND P0, PT, R24, RZ, PT ;  /* 0x000000ff1800720c */ /* 0x001fc80003f05070 */
[----:B------:R-:W-:-:S03]  /*6770*/  ISETP.NE.AND.EX P0, PT, R25, RZ, PT, P0 ;  /* 0x000000ff1900720c */ /* 0x000fc60003f05300 */
[----:B------:R-:W0:Y:S01]  /*6780*/  LDC R9, c[0x0][0x144] ;  /* 0x00005100ff097b82 */ /* 0x000e220000000800 */
[-C--:B-1----:R-:W-:Y:S01]  /*6790*/  SHF.R.U64 R10, R4, R6.reuse, R3 ;  /* 0x00000006040a7219 */ /* 0x082fe20000001203 */
[----:B---3--:R-:W-:Y:S01]  /*67a0*/  IMAD.MOV R7, RZ, RZ, -R7 ;  /* 0x000000ffff077224 */ /* 0x008fe200078e0a07 */
[----:B------:R-:W-:Y:S01]  /*67b0*/  SHF.R.U32.HI R3, RZ, R6, R3 ;  /* 0x00000006ff037219 */ /* 0x000fe20000011603 */
[----:B------:R-:W-:-:S04]  /*67c0*/  FMUL R6, R0, UR4 ;  /* 0x0000000400067c20 */ /* 0x000fc80008400000 */
[----:B------:R-:W1:Y:S01]  /*67d0*/  LDC R21, c[0x0][0x148] ;  /* 0x00005200ff157b82 */ /* 0x000e620000000800 */
[----:B------:R3:W0:Y:S01]  /*67e0*/  F2I.U32.TRUNC.NTZ R14, R6 ;  /* 0x00000006000e7305 */ /* 0x000622000020f000 */
[-CC-:B--2---:R-:W-:Y:S02]  /*67f0*/  SHF.R.U64 R13, R10, R8.reuse, R3.reuse ;  /* 0x000000080a0d7219 */ /* 0x184fe40000001203 */
[----:B------:R-:W-:-:S04]  /*6800*/  SHF.R.U32.HI R0, RZ, R8, R3 ;  /* 0x00000008ff007219 */ /* 0x000fc80000011603 */
[----:B------:R-:W2:Y:S01]  /*6810*/  LDC R20, c[0x0][0x648] ;  /* 0x00019200ff147b82 */ /* 0x000ea20000000800 */
[-CC-:B----4-:R-:W-:Y:S02]  /*6820*/  SHF.R.U64 R15, R13, R11.reuse, R0.reuse ;  /* 0x0000000b0d0f7219 */ /* 0x190fe40000001200 */
[----:B------:R-:W-:-:S03]  /*6830*/  SHF.R.U32.HI R5, RZ, R11, R0 ;  /* 0x0000000bff057219 */ /* 0x000fc60000011600 */
[----:B------:R-:W-:Y:S02]  /*6840*/  IMAD.MOV.U32 R4, RZ, RZ, R15 ;  /* 0x000000ffff047224 */ /* 0x000fe400078e000f */
[----:B------:R-:W4:Y:S01]  /*6850*/  LDC R26, c[0x0][0x638] ;  /* 0x00018e00ff1a7b82 */ /* 0x000f220000000800 */
[----:B0-----:R-:W-:-:S07]  /*6860*/  IMAD R22, R9, R7, R12 ;  /* 0x0000000709167224 */ /* 0x001fce00078e020c */
[----:B------:R-:W0:Y:S08]  /*6870*/  LDC R27, c[0x0][0x610] ;  /* 0x00018400ff1b7b82 */ /* 0x000e300000000800 */
[----:B------:R-:W0:Y:S01]  /*6880*/  LDC R28, c[0x0][0x600] ;  /* 0x00018000ff1c7b82 */ /* 0x000e220000000800 */
[----:B-123--:R-:W-:Y:S05]  /*6890*/  @!P0 BRA `(.L_x_166) ;  /* 0x0000000000288947 */ /* 0x00efea0003800000 */
[----:B------:R-:W1:Y:S02]  /*68a0*/  LDC R0, c[0x0][0x64c] ;  /* 0x00019300ff007b82 */ /* 0x000e640000000800 */
[----:B-1----:R-:W-:-:S05]  /*68b0*/  IADD3 R3, P0, R15, R0, RZ ;  /* 0x000000000f037210 */ /* 0x002fca0007f1e0ff */
        /* <DEDUP_REMOVED lines=8> */
.L_x_166:
[----:B------:R-:W-:Y:S01]  /*6940*/  ISETP.NE.AND P0, PT, R2, 0x1, PT ;  /* 0x000000010200780c */ /* 0x000fe20003f05270 */
[----:B------:R-:W-:Y:S01]  /*6950*/  IMAD.MOV R14, RZ, RZ, -R14 ;  /* 0x000000ffff0e7224 */ /* 0x000fe200078e0a0e */
[----:B------:R-:W-:Y:S02]  /*6960*/  SHF.R.U64 R0, R4, R20, R5 ;  /* 0x0000001404007219 */ /* 0x000fe40000001205 */
[----:B------:R-:W-:Y:S02]  /*6970*/  LOP3.LUT R3, R13, R102, RZ, 0xc0, !PT ;  /* 0x000000660d037212 */ /* 0x000fe400078ec0ff */
[----:B------:R-:W-:Y:S01]  /*6980*/  LOP3.LUT R5, R10, R101, RZ, 0xc0, !PT ;  /* 0x000000650a057212 */ /* 0x000fe200078ec0ff */
[----:B------:R-:W-:Y:S02]  /*6990*/  IMAD.MOV R4, RZ, RZ, -R0 ;  /* 0x000000ffff047224 */ /* 0x000fe400078e0a00 */
[----:B------:R-:W-:Y:S02]  /*69a0*/  IMAD R3, R98, R0, R3 ;  /* 0x0000000062037224 */ /* 0x000fe400078e0203 */
[----:B----4-:R-:W-:-:S02]  /*69b0*/  IMAD R0, R4, R26, R15 ;  /* 0x0000001a04007224 */ /* 0x010fc400078e020f */
[----:B------:R-:W-:Y:S02]  /*69c0*/  @P0 IMAD R22, R21, R14, R18 ;  /* 0x0000000e15160224 */ /* 0x000fe400078e0212 */
[----:B------:R-:W-:Y:S02]  /*69d0*/  IMAD.MOV.U32 R4, RZ, RZ, 0x1 ;  /* 0x00000001ff047424 */ /* 0x000fe400078e00ff */
[----:B0-----:R-:W-:Y:S02]  /*69e0*/  IMAD R22, R3, R27, R22 ;  /* 0x0000001b03167224 */ /* 0x001fe400078e0216 */
[----:B------:R-:W-:Y:S01]  /*69f0*/  IMAD R3, R0, R28, R5 ;  /* 0x0000001c00037224 */ /* 0x000fe200078e0205 */
[----:B------:R-:W-:-:S04]  /*6a00*/  PRMT R0, R4, 0x7610, R0 ;  /* 0x0000761004007816 */ /* 0x000fc80000000000 */
[----:B------:R-:W-:Y:S02]  /*6a10*/  SEL R18, R3, R22, !P0 ;  /* 0x0000001603127207 */ /* 0x000fe40004000000 */
[----:B------:R-:W-:-:S07]  /*6a20*/  SEL R22, R22, R3, !P0 ;  /* 0x0000000316167207 */ /* 0x000fce0004000000 */
.L_x_164:
[----:B------:R-:W-:Y:S01]  /*6a30*/  LOP3.LUT P0, RZ, R0, 0xff, RZ, 0xc0, !PT ;  /* 0x000000ff00ff7812 */ /* 0x000fe2000780c0ff */
[----:B------:R-:W-:Y:S01]  /*6a40*/  UIMAD.WIDE.U32 UR4, UR38, 0x38e38e39, URZ ;  /* 0x38e38e39260478a5 */ /* 0x000fe2000f8e003f */
[----:B------:R-:W-:-:S03]  /*6a50*/  LOP3.LUT R105, R105, 0x1, RZ, 0x3c, !PT ;  /* 0x0000000169697812 */ /* 0x000fc600078e3cff */
[----:B------:R-:W-:-:S04]  /*6a60*/  USHF.R.U32.HI UR4, URZ, 0x1, UR5 ;  /* 0x000000013f047899 */ /* 0x000fc80008011605 */
[----:B------:R-:W-:-:S04]  /*6a70*/  UIMAD UR38, UR4, -0x9, UR38 ;  /* 0xfffffff7042678a4 */ /* 0x000fc8000f8e0226 */
[----:B------:R-:W-:Y:S08]  /*6a80*/  @P0 BRA `(.L_x_167) ;  /* 0xffffffac00700947 */ /* 0x000ff0000383ffff */
[----:B------:R-:W-:Y:S05]  /*6a90*/  EXIT ;  /* 0x000000000000794d */ /* 0x000fea0003800000 */
.L_x_18:
[----:B------:R-:W-:-:S08]  /*6aa0*/  ISETP.NE.AND P0, PT, R9, RZ, PT ;  /* 0x000000ff0900720c */ /* 0x000fd00003f05270 */
[----:B0-----:R-:W0:-:S00]  /*6ab0*/  USETMAXREG.DEALLOC.CTAPOOL 0x28 ;  /* 0x00000028000079c8 */ /* 0x001e0000080e0500 */
[----:B------:R-:W-:Y:S05]  /*6ac0*/  @P0 EXIT ;  /* 0x000000000000094d */ /* 0x000fea0003800000 */
[----:B0-----:R-:W-:Y:S01]  /*6ad0*/  LOP3.LUT P0, RZ, R3, 0xff, RZ, 0xc0, !PT ;  /* 0x000000ff03ff7812 */ /* 0x001fe2000780c0ff */
[----:B------:R-:W-:Y:S02]  /*6ae0*/  IMAD.MOV.U32 R3, RZ, RZ, 0x1 ;  /* 0x00000001ff037424 */ /* 0x000fe400078e00ff */
[----:B------:R-:W-:-:S10]  /*6af0*/  IMAD.MOV.U32 R8, RZ, RZ, RZ ;  /* 0x000000ffff087224 */ /* 0x000fd400078e00ff */
[----:B------:R-:W-:Y:S05]  /*6b00*/  @!P0 BRA `(.L_x_168) ;  /* 0x0000000c002c8947 */ /* 0x000fea0003800000 */
[----:B------:R-:W0:Y:S01]  /*6b10*/  S2R R12, SR_CgaCtaId ;  /* 0x00000000000c7919 */ /* 0x000e220000008800 */
[----:B------:R-:W-:Y:S01]  /*6b20*/  LOP3.LUT P0, RZ, R4, 0x1f, RZ, 0xc0, !PT ;  /* 0x0000001f04ff7812 */ /* 0x000fe2000780c0ff */
[----:B------:R-:W-:Y:S01]  /*6b30*/  ULDC UR5, c[0x0][0x658] ;  /* 0x0001960000057ab9 */ /* 0x000fe20000000800 */
[----:B------:R-:W-:Y:S01]  /*6b40*/  UMOV UR6, 0xffffffff ;  /* 0xffffffff00067882 */ /* 0x000fe20000000000 */
[----:B------:R-:W-:Y:S01]  /*6b50*/  BSSY B0, `(.L_x_168) ;  /* 0x00000c6000007945 */ /* 0x000fe20003800000 */
[----:B------:R-:W-:Y:S01]  /*6b60*/  USHF.L.U32 UR6, UR6, UR5, URZ ;  /* 0x0000000506067299 */ /* 0x000fe2000800063f */
[C---:B------:R-:W-:Y:S01]  /*6b70*/  ISETP.NE.AND P2, PT, R5.reuse, RZ, PT ;  /* 0x000000ff0500720c */ /* 0x040fe20003f45270 */
[----:B------:R-:W-:Y:S01]  /*6b80*/  IMAD.MOV.U32 R10, RZ, RZ, 0x1 ;  /* 0x00000001ff0a7424 */ /* 0x000fe200078e00ff */
[----:B------:R-:W-:Y:S01]  /*6b90*/  ISETP.NE.OR P0, PT, R5, RZ, !P0 ;  /* 0x000000ff0500720c */ /* 0x000fe20004705670 */
[----:B------:R-:W-:Y:S01]  /*6ba0*/  IMAD.MOV.U32 R3, RZ, RZ, 0x1 ;  /* 0x00000001ff037424 */ /* 0x000fe200078e00ff */
[----:B------:R-:W-:Y:S01]  /*6bb0*/  LOP3.LUT R9, R23, 0x2, RZ, 0xfc, !PT ;  /* 0x0000000217097812 */ /* 0x000fe200078efcff */
[----:B------:R-:W-:Y:S01]  /*6bc0*/  IMAD.MOV.U32 R8, RZ, RZ, RZ ;  /* 0x000000ffff087224 */ /* 0x000fe200078e00ff */
[----:B------:R-:W-:Y:S01]  /*6bd0*/  ULDC UR4, c[0x0][0x600] ;  /* 0x0001800000047ab9 */ /* 0x000fe20000000800 */
[----:B------:R-:W-:Y:S01]  /*6be0*/  UMOV UR7, 0x1 ;  /* 0x0000000100077882 */ /* 0x000fe20000000000 */
[----:B------:R-:W-:-:S02]  /*6bf0*/  UIADD3 UR19, UR40, 0x1, URZ ;  /* 0x0000000128137890 */ /* 0x000fc4000fffe03f */
[----:B------:R-:W-:Y:S02]  /*6c00*/  UIADD3 UR15, UR4, -0x1, URZ ;  /* 0xffffffff040f7890 */ /* 0x000fe4000fffe03f */
[----:B------:R-:W-:Y:S02]  /*6c10*/  USHF.L.U32 UR17, UR7, UR5, URZ ;  /* 0x0000000507117299 */ /* 0x000fe4000800063f */
[----:B------:R-:W-:Y:S01]  /*6c20*/  ULOP3.LUT UR16, URZ, UR6, URZ, 0x33, !UPT ;  /* 0x000000063f107292 */ /* 0x000fe2000f8e333f */
[----:B------:R-:W-:Y:S01]  /*6c30*/  ULDC.64 UR20, c[0x0][0x198] ;  /* 0x0000660000147ab9 */ /* 0x000fe20000000a00 */
[C---:B0-----:R-:W-:Y:S02]  /*6c40*/  IMAD.SHL.U32 R11, R12.reuse, 0x40, RZ ;  /* 0x000000400c0b7824 */ /* 0x041fe400078e00ff */
[----:B------:R-:W-:-:S03]  /*6c50*/  IMAD.SHL.U32 R12, R12, 0x800, RZ ;  /* 0x000008000c0c7824 */ /* 0x000fc600078e00ff */
[----:B------:R-:W-:Y:S02]  /*6c60*/  LOP3.LUT R11, R11, 0x40, RZ, 0xc0, !PT ;  /* 0x000000400b0b7812 */ /* 0x000fe400078ec0ff */
[----:B------:R-:W-:-:S07]  /*6c70*/  LOP3.LUT R12, R12, 0x800, RZ, 0xc0, !PT ;  /* 0x000008000c0c7812 */ /* 0x000fce00078ec0ff */
.L_x_180:
[----:B------:R-:W-:-:S03]  /*6c80*/  UMOV UR4, 0xffffffff ;  /* 0xffffffff00047882 */ /* 0x000fc60000000000 */
[----:B------:R-:W-:Y:S05]  /*6c90*/  BRA.DIV UR4, `(.L_x_169) ;  /* 0x0000001204987947 */ /* 0x000fea000b800000 */
[----:B------:R-:W-:-:S13]  /*6ca0*/  ELECT P6, URZ, PT ;  /* 0x00000000003f782f */ /* 0x000fda00038c0000 */
.L_x_198:
[----:B------:R-:W0:Y:S01]  /*6cb0*/  LDC R4, c[0x0][0x28c] ;  /* 0x0000a300ff047b82 */ /* 0x000e220000000800 */
[----:B------:R-:W-:Y:S01]  /*6cc0*/  BSSY B1, `(.L_x_170) ;  /* 0x0000039000017945 */ /* 0x000fe20003800000 */
[----:B0-----:R-:W-:-:S13]  /*6cd0*/  ISETP.LT.OR P6, PT, R4, 0x1, !P6 ;  /* 0x000000010400780c */ /* 0x001fda00077c1670 */
[----:B------:R-:W-:Y:S05]  /*6ce0*/  @P6 BRA `(.L_x_171) ;  /* 0x0000000000d86947 */ /* 0x000fea0003800000 */
[----:B------:R-:W-:Y:S02]  /*6cf0*/  IMAD R18, R18, 0x80, R11 ;  /* 0x0000008012127824 */ /* 0x000fe400078e020b */
[----:B------:R-:W-:Y:S02]  /*6d00*/  IMAD.SHL.U32 R22, R22, 0x40, RZ ;  /* 0x0000004016167824 */ /* 0x000fe400078e00ff */
[----:B------:R-:W-:Y:S02]  /*6d10*/  IMAD.MOV.U32 R15, RZ, RZ, RZ ;  /* 0x000000ffff0f7224 */ /* 0x000fe400078e00ff */
[----:B------:R-:W-:Y:S02]  /*6d20*/  IMAD.U32 R20, RZ, RZ, UR19 ;  /* 0x00000013ff147e24 */ /* 0x000fe4000f8e00ff */
[----:B------:R-:W-:Y:S02]  /*6d30*/  IMAD.MOV.U32 R4, RZ, RZ, R3 ;  /* 0x000000ffff047224 */ /* 0x000fe400078e0003 */
[----:B------:R-:W-:-:S07]  /*6d40*/  IMAD.MOV.U32 R5, RZ, RZ, R8 ;  /* 0x000000ffff057224 */ /* 0x000fce00078e0008 */
.L_x_175:
[----:B------:R-:W0:Y:S01]  /*6d50*/  S2R R7, SR_CgaCtaId ;  /* 0x0000000000077919 */ /* 0x000e220000008800 */
[----:B------:R-:W-:-:S04]  /*6d60*/  MOV R6, 0x400 ;  /* 0x0000040000067802 */ /* 0x000fc80000000f00 */
[----:B0-----:R-:W-:Y:S02]  /*6d70*/  LEA R14, R7, R6, 0x18 ;  /* 0x00000006070e7211 */ /* 0x001fe400078ec0ff */
[----:B------:R-:W-:Y:S01]  /*6d80*/  SHF.L.U32 R6, R4, 0x1f, RZ ;  /* 0x0000001f04067819 */ /* 0x000fe200000006ff */
[----:B------:R-:W0:Y:S02]  /*6d90*/  @!P2 LDC R7, c[0x0][0x500] ;  /* 0x00014000ff07ab82 */ /* 0x000e240000000800 */
[----:B------:R-:W-:-:S04]  /*6da0*/  IMAD R13, R5, 0x8, R14 ;  /* 0x00000008050d7824 */ /* 0x000fc800078e020e */
[----:B------:R-:W1:Y:S02]  /*6db0*/  SYNCS.PHASECHK.TRANS64.TRYWAIT P1, [R13+URZ+0x48], R6 ;  /* 0x000048060d0075a7 */ /* 0x000e64000802017f */
[----:B-1----:R-:W-:Y:S05]  /*6dc0*/  @!P1 BRA `(.L_x_172) ;  /* 0x00000010006c9947 */ /* 0x002fea0003800000 */
.L_x_199:
[----:B-1----:R-:W-:Y:S01]  /*6dd0*/  PRMT R6, R9, 0x9910, RZ ;  /* 0x0000991009067816 */ /* 0x002fe200000000ff */
[----:B0-----:R0:W-:Y:S03]  /*6de0*/  @!P2 SYNCS.ARRIVE.TRANS64 RZ, [R13+URZ], R7 ;  /* 0x000000070dffa9a7 */ /* 0x0011e6000800003f */
[----:B------:R-:W-:-:S13]  /*6df0*/  ISETP.NE.AND P1, PT, R6, 0x2, PT ;  /* 0x000000020600780c */ /* 0x000fda0003f25270 */
[----:B0-----:R-:W-:Y:S05]  /*6e00*/  @P1 BRA `(.L_x_173) ;  /* 0x0000000000041947 */ /* 0x001fea0003800000 */
[----:B------:R-:W-:Y:S01]  /*6e10*/  BPT.TRAP 0x1 ;  /* 0x000000040000795c */ /* 0x000fe20000300000 */
.L_x_173:
[----:B------:R-:W-:Y:S05]  /*6e20*/  @P0 BRA `(.L_x_174) ;  /* 0x0000000000040947 */ /* 0x000fea0003800000 */
[----:B------:R-:W-:Y:S01]  /*6e30*/  BPT.TRAP 0x1 ;  /* 0x000000040000795c */ /* 0x000fe20000300000 */
.L_x_174:
[----:B------:R-:W-:Y:S01]  /*6e40*/  IMAD R6, R5, 0x1000, R12 ;  /* 0x0000100005067824 */ /* 0x000fe200078e020c */
[----:B------:R-:W-:Y:S01]  /*6e50*/  R2UR UR9, R13 ;  /* 0x000000000d0972ca */ /* 0x000fe200000e0000 */
[--C-:B------:R-:W-:Y:S01]  /*6e60*/  IMAD R7, R5, 0x2000, R14.reuse ;  /* 0x0000200005077824 */ /* 0x100fe200078e020e */
[----:B------:R-:W-:Y:S01]  /*6e70*/  UIADD3 UR4, UP0, UR20, 0xf0, URZ ;  /* 0x000000f014047890 */ /* 0x000fe2000ff1e03f */
[----:B------:R-:W-:Y:S01]  /*6e80*/  IMAD R6, R6, 0x4, R14 ;  /* 0x0000000406067824 */ /* 0x000fe200078e020e */
[----:B------:R-:W-:Y:S01]  /*6e90*/  R2UR UR11, R22 ;  /* 0x00000000160b72ca */ /* 0x000fe200000e0000 */
[----:B------:R-:W-:Y:S01]  /*6ea0*/  VIADD R20, R20, 0xffffffff ;  /* 0xffffffff14147836 */ /* 0x000fe20000000000 */
[----:B------:R-:W-:Y:S01]  /*6eb0*/  R2UR UR5, R7 ;  /* 0x00000000070572ca */ /* 0x000fe200000e0000 */
[----:B------:R-:W-:Y:S01]  /*6ec0*/  UIADD3 UR22, UP1, UR20, 0x1f0, URZ ;  /* 0x000001f014167890 */ /* 0x000fe2000ff3e03f */
[----:B------:R-:W-:Y:S01]  /*6ed0*/  R2UR UR8, R6 ;  /* 0x00000000060872ca */ /* 0x000fe200000e0000 */
[----:B------:R-:W-:Y:S01]  /*6ee0*/  VIADD R5, R5, 0x1 ;  /* 0x0000000105057836 */ /* 0x000fe20000000000 */
[----:B------:R-:W-:Y:S01]  /*6ef0*/  R2UR UR10, R15 ;  /* 0x000000000f0a72ca */ /* 0x000fe200000e0000 */
[----:B------:R-:W-:Y:S01]  /*6f00*/  UIADD3.X UR23, URZ, UR21, URZ, UP1, !UPT ;  /* 0x000000153f177290 */ /* 0x000fe20008ffe43f */
[----:B------:R-:W-:Y:S01]  /*6f10*/  R2UR UR12, R19 ;  /* 0x00000000130c72ca */ /* 0x000fe200000e0000 */
[----:B------:R-:W-:Y:S01]  /*6f20*/  UMOV UR6, 0x0 ;  /* 0x0000000000067882 */ /* 0x000fe20000000000 */
[----:B------:R-:W-:Y:S01]  /*6f30*/  R2UR UR18, R18 ;  /* 0x00000000121272ca */ /* 0x000fe200000e0000 */
[----:B------:R-:W-:Y:S01]  /*6f40*/  UMOV UR7, 0x10000000 ;  /* 0x1000000000077882 */ /* 0x000fe20000000000 */
[----:B------:R-:W-:Y:S01]  /*6f50*/  ISETP.GT.AND P3, PT, R20, 0x1, PT ;  /* 0x000000011400780c */ /* 0x000fe20003f64270 */
[----:B------:R-:W-:Y:S01]  /*6f60*/  UMOV UR24, 0x30000 ;  /* 0x0003000000187882 */ /* 0x000fe20000000000 */
[----:B------:R-:W-:Y:S01]  /*6f70*/  ISETP.NE.AND P1, PT, R5, 0x9, PT ;  /* 0x000000090500780c */ /* 0x000fe20003f25270 */
[----:B------:R-:W-:Y:S01]  /*6f80*/  UIADD3 UR13, UR5, 0x180, URZ ;  /* 0x00000180050d7890 */ /* 0x000fe2000fffe03f */
[----:B------:R-:W-:Y:S01]  /*6f90*/  VIADD R15, R15, 0x20 ;  /* 0x000000200f0f7836 */ /* 0x000fe20000000000 */
[----:B------:R-:W-:Y:S01]  /*6fa0*/  UIADD3.X UR5, URZ, UR21, URZ, UP0, !UPT ;  /* 0x000000153f057290 */ /* 0x000fe200087fe43f */
[----:B------:R-:W-:Y:S01]  /*6fb0*/  SEL R7, RZ, 0x1, P1 ;  /* 0x00000001ff077807 */ /* 0x000fe20000800000 */
[----:B------:R-:W-:Y:S01]  /*6fc0*/  UIADD3 UR14, UR8, 0x12180, URZ ;  /* 0x00012180080e7890 */ /* 0x000fe2000fffe03f */
[----:B------:R-:W-:-:S02]  /*6fd0*/  SEL R5, R5, RZ, P1 ;  /* 0x000000ff05057207 */ /* 0x000fc40000800000 */
[----:B------:R-:W-:Y:S01]  /*6fe0*/  UMOV UR8, UR13 ;  /* 0x0000000d00087c82 */ /* 0x000fe20008000000 */
[----:B------:R-:W-:-:S03]  /*6ff0*/  LOP3.LUT R4, R4, R7, RZ, 0x3c, !PT ;  /* 0x0000000704047212 */ /* 0x000fc600078e3cff */
[----:B------:R0:W-:Y:S02]  /*7000*/  UTMALDG.3D [UR8], [UR4], desc[UR6] ;  /* 0x00000608040075b4 */ /* 0x0001e40008011000 */
[----:B0-----:R-:W-:Y:S01]  /*7010*/  UMOV UR8, UR14 ;  /* 0x0000000e00087c82 */ /* 0x001fe20008000000 */
[----:B------:R-:W-:Y:S02]  /*7020*/  UMOV UR11, UR18 ;  /* 0x00000012000b7c82 */ /* 0x000fe40008000000 */
[----:B------:R0:W-:Y:S02]  /*7030*/  UTMALDG.3D.MULTICAST [UR8], [UR22], UR24, desc[UR6] ;  /* 0x00000608160073b4 */ /* 0x0001e40008011818 */
[----:B0-----:R-:W-:Y:S05]  /*7040*/  @P3 BRA `(.L_x_175) ;  /* 0xfffffffc00403947 */ /* 0x001fea000383ffff */
.L_x_171:
[----:B------:R-:W-:Y:S05]  /*7050*/  BSYNC B1 ;  /* 0x0000000000017941 */ /* 0x000fea0003800000 */
.L_x_170:
[----:B------:R-:W2:Y:S01]  /*7060*/  LDL.64 R24, [R1] ;  /* 0x0000000001187983 */ /* 0x000ea20000100a00 */
[----:B------:R-:W-:Y:S01]  /*7070*/  LOP3.LUT P4, RZ, R10, 0xff, RZ, 0xc0, !PT ;  /* 0x000000ff0aff7812 */ /* 0x000fe2000788c0ff */
[----:B------:R-:W-:Y:S01]  /*7080*/  VIADD R7, R8, UR40 ;  /* 0x0000002808077c36 */ /* 0x000fe20008000000 */
[----:B------:R-:W-:Y:S01]  /*7090*/  ULDC.64 UR4, c[0x0][0x650] ;  /* 0x0001940000047ab9 */ /* 0x000fe20000000a00 */
[----:B------:R-:W-:Y:S01]  /*70a0*/  IMAD.U32 R8, RZ, RZ, UR40 ;  /* 0x00000028ff087e24 */ /* 0x000fe2000f8e00ff */
[----:B------:R-:W-:Y:S01]  /*70b0*/  UISETP.GE.U32.AND UP0, UPT, UR40, 0x9, UPT ;  /* 0x000000092800788c */ /* 0x000fe2000bf06070 */
[----:B------:R-:W-:Y:S01]  /*70c0*/  BSSY B1, `(.L_x_176) ;  /* 0x000006c000017945 */ /* 0x000fe20003800000 */
[----:B------:R-:W-:Y:S01]  /*70d0*/  ISETP.GT.U32.AND P1, PT, R7, 0x8, PT ;  /* 0x000000080700780c */ /* 0x000fe20003f24070 */
[----:B------:R-:W-:Y:S01]  /*70e0*/  IMAD.MOV.U32 R22, RZ, RZ, -0x1 ;  /* 0xffffffffff167424 */ /* 0x000fe200078e00ff */
[----:B------:R-:W-:Y:S01]  /*70f0*/  PRMT R10, RZ, 0x7610, R10 ;  /* 0x00007610ff0a7816 */ /* 0x000fe2000000000a */
[----:B------:R-:W-:Y:S01]  /*7100*/  IMAD.MOV.U32 R18, RZ, RZ, -0x1 ;  /* 0xffffffffff127424 */ /* 0x000fe200078e00ff */
[----:B------:R-:W-:Y:S01]  /*7110*/  ISETP.LT.U32.AND P1, PT, R8, 0x9, P1 ;  /* 0x000000090800780c */ /* 0x000fe20000f21070 */
[----:B------:R-:W-:Y:S01]  /*7120*/  IMAD.MOV.U32 R19, RZ, RZ, -0x1 ;  /* 0xffffffffff137424 */ /* 0x000fe200078e00ff */
[----:B------:R-:W-:Y:S01]  /*7130*/  PLOP3.LUT P3, PT, PT, PT, UP0, 0x80, 0x0 ;  /* 0x000000000000781c */ /* 0x000fe20003f6f008 */
[----:B------:R-:W0:Y:S01]  /*7140*/  @P4 S2R R5, SR_CgaCtaId ;  /* 0x0000000000054919 */ /* 0x000e220000008800 */
[----:B------:R-:W-:-:S04]  /*7150*/  @P4 MOV R4, 0x400 ;  /* 0x0000040000044802 */ /* 0x000fc80000000f00 */
[----:B0-----:R-:W-:Y:S01]  /*7160*/  @P4 LEA R6, R5, R4, 0x18 ;  /* 0x0000000405064211 */ /* 0x001fe200078ec0ff */
[----:B------:R-:W-:Y:S01]  /*7170*/  IMAD.WIDE.U32 R4, R7, 0x38e38e39, RZ ;  /* 0x38e38e3907047825 */ /* 0x000fe200078e00ff */
[----:B------:R-:W-:Y:S02]  /*7180*/  SEL R4, RZ, 0x1, !P1 ;  /* 0x00000001ff047807 */ /* 0x000fe40004800000 */
[----:B------:R0:W-:Y:S02]  /*7190*/  @P4 SYNCS.ARRIVE.TRANS64.A1T0 RZ, [R6+URZ+0xc8], RZ ;  /* 0x0000c8ff06ff49a7 */ /* 0x0001e4000810003f */
[----:B------:R-:W-:Y:S02]  /*71a0*/  LOP3.LUT R3, R3, R4, RZ, 0x3c, !PT ;  /* 0x0000000403037212 */ /* 0x000fe400078e3cff */
[----:B------:R-:W-:Y:S02]  /*71b0*/  PRMT R4, RZ, 0x7610, R4 ;  /* 0x00007610ff047816 */ /* 0x000fe40000000004 */
[----:B0-----:R-:W-:-:S04]  /*71c0*/  SHF.R.U32.HI R6, RZ, 0x1, R5 ;  /* 0x00000001ff067819 */ /* 0x001fc80000011605 */
[----:B------:R-:W-:Y:S01]  /*71d0*/  @P3 LOP3.LUT R3, R3, 0x1, R6, 0x78, !PT ;  /* 0x0000000103033812 */ /* 0x000fe200078e7806 */
[----:B------:R-:W-:Y:S01]  /*71e0*/  IMAD R8, R6, -0x9, R7 ;  /* 0xfffffff706087824 */ /* 0x000fe200078e0207 */
[----:B--2---:R-:W-:-:S04]  /*71f0*/  IADD3 R16, P4, R16, R24, RZ ;  /* 0x0000001810107210 */ /* 0x004fc80007f9e0ff */
[----:B------:R-:W-:Y:S01]  /*7200*/  ISETP.GE.U32.AND P1, PT, R16, UR4, PT ;  /* 0x0000000410007c0c */ /* 0x000fe2000bf26070 */
[----:B------:R-:W-:-:S05]  /*7210*/  IMAD.X R17, R17, 0x1, R0, P4 ;  /* 0x0000000111117824 */ /* 0x000fca00020e0600 */
[----:B------:R-:W-:-:S13]  /*7220*/  ISETP.GE.U32.AND.EX P1, PT, R17, UR5, PT, P1 ;  /* 0x0000000511007c0c */ /* 0x000fda000bf26110 */
[----:B------:R-:W-:Y:S05]  /*7230*/  @P1 BRA `(.L_x_177) ;  /* 0x0000000400501947 */ /* 0x000fea0003800000 */
[----:B------:R-:W0:Y:S01]  /*7240*/  S2R R13, SR_CTAID.X ;  /* 0x00000000000d7919 */ /* 0x000e220000002500 */
[----:B------:R-:W-:Y:S01]  /*7250*/  ULDC.64 UR4, c[0x0][0x628] ;  /* 0x00018a0000047ab9 */ /* 0x000fe20000000a00 */
[----:B------:R-:W-:Y:S01]  /*7260*/  ULDC UR7, c[0x0][0x630] ;  /* 0x00018c0000077ab9 */ /* 0x000fe20000000800 */
[----:B------:R-:W-:Y:S01]  /*7270*/  ISETP.NE.U32.AND P1, PT, RZ, UR4, PT ;  /* 0x00000004ff007c0c */ /* 0x000fe2000bf25070 */
[----:B------:R-:W1:Y:S01]  /*7280*/  S2R R14, SR_CTAID.Y ;  /* 0x00000000000e7919 */ /* 0x000e620000002600 */
[----:B------:R-:W-:Y:S01]  /*7290*/  ULDC UR8, c[0x0][0x150] ;  /* 0x0000540000087ab9 */ /* 0x000fe20000000800 */
[----:B------:R-:W-:Y:S01]  /*72a0*/  IMAD.MOV.U32 R4, RZ, RZ, R16 ;  /* 0x000000ffff047224 */ /* 0x000fe200078e0010 */
[----:B------:R-:W-:Y:S01]  /*72b0*/  ISETP.NE.AND.EX P1, PT, RZ, UR5, PT, P1 ;  /* 0x00000005ff007c0c */ /* 0x000fe2000bf25310 */
[----:B------:R-:W-:Y:S01]  /*72c0*/  IMAD.MOV.U32 R5, RZ, RZ, R17 ;  /* 0x000000ffff057224 */ /* 0x000fe200078e0011 */
[----:B0-----:R-:W-:-:S11]  /*72d0*/  I2FP.F32.U32 R18, R13 ;  /* 0x0000000d00127245 */ /* 0x001fd60000201000 */
[----:B------:R-:W-:Y:S05]  /*72e0*/  @!P1 BRA `(.L_x_178) ;  /* 0x0000000000289947 */ /* 0x000fea0003800000 */
[----:B------:R-:W-:Y:S02]  /*72f0*/  ULDC UR6, c[0x0][0x634] ;  /* 0x00018d0000067ab9 */ /* 0x000fe40000000800 */
[----:B------:R-:W-:-:S05]  /*7300*/  IADD3 R5, P1, R16, UR6, RZ ;  /* 0x0000000610057c10 */ /* 0x000fca000ff3e0ff */
[----:B------:R-:W-:-:S04]  /*7310*/  IMAD.X R15, RZ, RZ, R17, P1 ;  /* 0x000000ffff0f7224 */ /* 0x000fc800008e0611 */
[----:B------:R-:W-:-:S04]  /*7320*/  IMAD.WIDE.U32 R6, R15, UR4, RZ ;  /* 0x000000040f067c25 */ /* 0x000fc8000f8e00ff */
[----:B------:R-:W-:-:S04]  /*7330*/  IMAD.WIDE.U32 R6, P1, R5, UR5, R6 ;  /* 0x0000000505067c25 */ /* 0x000fc8000f820006 */
[----:B------:R-:W-:-:S04]  /*7340*/  IMAD.WIDE.U32 R4, R5, UR4, RZ ;  /* 0x0000000405047c25 */ /* 0x000fc8000f8e00ff */
[----:B------:R-:W-:Y:S01]  /*7350*/  IMAD.MOV.U32 R4, RZ, RZ, R7 ;  /* 0x000000ffff047224 */ /* 0x000fe200078e0007 */
[----:B------:R-:W-:Y:S01]  /*7360*/  IADD3 RZ, P3, R5, R6, RZ ;  /* 0x0000000605ff7210 */ /* 0x000fe20007f7e0ff */
[----:B------:R-:W-:-:S04]  /*7370*/  IMAD.X R5, RZ, RZ, RZ, P1 ;  /* 0x000000ffff057224 */ /* 0x000fc800008e06ff */
[----:B------:R-:W-:-:S08]  /*7380*/  IMAD.WIDE.U32.X R4, R15, UR5, R4, P3 ;  /* 0x000000050f047c25 */ /* 0x000fd000098e0404 */
.L_x_178:
[--C-:B------:R-:W-:Y:S01]  /*7390*/  SHF.R.U64 R19, R4, UR7, R5.reuse ;  /* 0x0000000704137c19 */ /* 0x100fe20008001205 */
[----:B------:R-:W-:Y:S01]  /*73a0*/  FMUL R18, R18, UR8 ;  /* 0x0000000812127c20 */ /* 0x000fe20008400000 */
[----:B------:R-:W-:Y:S01]  /*73b0*/  SHF.R.U32.HI R4, RZ, UR7, R5 ;  /* 0x00000007ff047c19 */ /* 0x000fe20008011605 */
[----:B------:R-:W0:Y:S01]  /*73c0*/  LDC R6, c[0x0][0x144] ;  /* 0x00005100ff067b82 */ /* 0x000e220000000800 */
[----:B------:R-:W-:Y:S01]  /*73d0*/  IADD3 R5, P1, RZ, -R19, RZ ;  /* 0x80000013ff057210 */ /* 0x000fe20007f3e0ff */
[----:B------:R-:W-:Y:S01]  /*73e0*/  ULDC UR6, c[0x0][0x154] ;  /* 0x0000550000067ab9 */ /* 0x000fe20000000800 */
[----:B-1----:R-:W-:Y:S01]  /*73f0*/  I2FP.F32.U32 R7, R14 ;  /* 0x0000000e00077245 */ /* 0x002fe20000201000 */
[----:B------:R-:W1:Y:S01]  /*7400*/  F2I.U32.TRUNC.NTZ R18, R18 ;  /* 0x0000001200127305 */ /* 0x000e62000020f000 */
[----:B------:R-:W-:Y:S01]  /*7410*/  ULDC.64 UR4, c[0x0][0x620] ;  /* 0x0001880000047ab9 */ /* 0x000fe20000000a00 */
[----:B------:R-:W-:Y:S01]  /*7420*/  IMAD.X R4, RZ, RZ, ~R4, P1 ;  /* 0x000000ffff047224 */ /* 0x000fe200008e0e04 */
[----:B------:R-:W-:Y:S01]  /*7430*/  ISETP.NE.AND P4, PT, R2, 0x1, PT ;  /* 0x000000010200780c */ /* 0x000fe20003f85270 */
[----:B------:R-:W-:Y:S01]  /*7440*/  FMUL R20, R7, UR6 ;  /* 0x0000000607147c20 */ /* 0x000fe20008400000 */
[----:B------:R-:W2:Y:S01]  /*7450*/  LDC R21, c[0x0][0x148] ;  /* 0x00005200ff157b82 */ /* 0x000ea20000000800 */
[----:B------:R-:W-:Y:S01]  /*7460*/  IMAD R4, R4, UR4, RZ ;  /* 0x0000000404047c24 */ /* 0x000fe2000f8e02ff */
[----:B------:R-:W-:-:S02]  /*7470*/  ULDC.64 UR6, c[0x0][0x640] ;  /* 0x0001900000067ab9 */ /* 0x000fc40000000a00 */
[----:B------:R-:W-:Y:S01]  /*7480*/  ISETP.NE.U32.AND P1, PT, RZ, UR6, PT ;  /* 0x00000006ff007c0c */ /* 0x000fe2000bf25070 */
[----:B------:R-:W3:Y:S01]  /*7490*/  F2I.U32.TRUNC.NTZ R20, R20 ;  /* 0x0000001400147305 */ /* 0x000ee2000020f000 */
[C---:B------:R-:W-:Y:S02]  /*74a0*/  IMAD R7, R5.reuse, UR5, R4 ;  /* 0x0000000505077c24 */ /* 0x040fe4000f8e0204 */
[----:B------:R-:W-:Y:S01]  /*74b0*/  IMAD.WIDE.U32 R4, R5, UR4, R16 ;  /* 0x0000000405047c25 */ /* 0x000fe2000f8e0010 */
[----:B------:R-:W-:Y:S01]  /*74c0*/  ULDC UR4, c[0x0][0x618] ;  /* 0x0001860000047ab9 */ /* 0x000fe20000000800 */
[----:B------:R-:W-:Y:S02]  /*74d0*/  ISETP.NE.AND.EX P1, PT, RZ, UR7, PT, P1 ;  /* 0x00000007ff007c0c */ /* 0x000fe4000bf25310 */
[----:B------:R-:W-:Y:S02]  /*74e0*/  IMAD.IADD R5, R5, 0x1, R7 ;  /* 0x0000000105057824 */ /* 0x000fe400078e0207 */
[----:B-1----:R-:W-:-:S03]  /*74f0*/  IMAD.MOV R18, RZ, RZ, -R18 ;  /* 0x000000ffff127224 */ /* 0x002fc600078e0a12 */
[----:B------:R-:W-:Y:S01]  /*7500*/  SHF.R.U64 R15, R4, UR4, R5 ;  /* 0x00000004040f7c19 */ /* 0x000fe20008001205 */
[----:B0-----:R-:W-:Y:S01]  /*7510*/  IMAD R13, R6, R18, R13 ;  /* 0x00000012060d7224 */ /* 0x001fe200078e020d */
[----:B------:R-:W-:Y:S01]  /*7520*/  SHF.R.U32.HI R4, RZ, UR4, R5 ;  /* 0x00000004ff047c19 */ /* 0x000fe20008011605 */
[----:B------:R-:W-:Y:S01]  /*7530*/  ULDC UR4, c[0x0][0x608] ;  /* 0x0001820000047ab9 */ /* 0x000fe20000000800 */
[----:B---3--:R-:W-:Y:S02]  /*7540*/  IMAD.MOV R6, RZ, RZ, -R20 ;  /* 0x000000ffff067224 */ /* 0x008fe400078e0a14 */
[--C-:B------:R-:W-:Y:S02]  /*7550*/  SHF.R.U64 R18, R15, UR4, R4.reuse ;  /* 0x000000040f127c19 */ /* 0x100fe40008001204 */
[----:B------:R-:W-:Y:S01]  /*7560*/  SHF.R.U32.HI R5, RZ, UR4, R4 ;  /* 0x00000004ff057c19 */ /* 0x000fe20008011604 */
[----:B------:R-:W-:Y:S01]  /*7570*/  ULDC UR4, c[0x0][0x658] ;  /* 0x0001960000047ab9 */ /* 0x000fe20000000800 */
[----:B--2---:R-:W-:-:S02]  /*7580*/  @P4 IMAD R13, R21, R6, R14 ;  /* 0x00000006150d4224 */ /* 0x004fc400078e020e */
[--C-:B------:R-:W-:Y:S02]  /*7590*/  SHF.R.U64 R14, R18, UR4, R5.reuse ;  /* 0x00000004120e7c19 */ /* 0x100fe40008001205 */
[----:B------:R-:W-:-:S03]  /*75a0*/  SHF.R.U32.HI R21, RZ, UR4, R5 ;  /* 0x00000004ff157c19 */ /* 0x000fc60008011605 */
[----:B------:R-:W-:Y:S02]  /*75b0*/  IMAD.MOV.U32 R6, RZ, RZ, R14 ;  /* 0x000000ffff067224 */ /* 0x000fe400078e000e */
[----:B------:R-:W-:Y:S01]  /*75c0*/  IMAD.MOV.U32 R5, RZ, RZ, R21 ;  /* 0x000000ffff057224 */ /* 0x000fe200078e0015 */
[----:B------:R-:W-:Y:S06]  /*75d0*/  @!P1 BRA `(.L_x_179) ;  /* 0x00000000002c9947 */ /* 0x000fec0003800000 */
        /* <DEDUP_REMOVED lines=9> */
[----:B------:R-:W-:-:S04]  /*7670*/  IMAD.WIDE.U32.X R4, R21, UR7, R4, P3 ;  /* 0x0000000715047c25 */ /* 0x000fc800098e0404 */
[----:B------:R-:W-:-:S07]  /*7680*/  IMAD.MOV.U32 R6, RZ, RZ, R4 ;  /* 0x000000ffff067224 */ /* 0x000fce00078e0004 */
.L_x_179:
[----:B------:R-:W-:Y:S01]  /*7690*/  ULDC UR4, c[0x0][0x648] ;  /* 0x0001920000047ab9 */ /* 0x000fe20000000800 */
[----:B------:R-:W-:Y:S01]  /*76a0*/  LOP3.LUT R4, R18, UR16, RZ, 0xc0, !PT ;  /* 0x0000001012047c12 */ /* 0x000fe2000f8ec0ff */
[----:B------:R-:W-:Y:S01]  /*76b0*/  ULDC UR5, c[0x0][0x610] ;  /* 0x0001840000057ab9 */ /* 0x000fe20000000800 */
[----:B------:R-:W-:Y:S01]  /*76c0*/  SHF.R.U64 R5, R6, UR4, R5 ;  /* 0x0000000406057c19 */ /* 0x000fe20008001205 */
[----:B------:R-:W-:Y:S01]  /*76d0*/  ULDC UR4, c[0x0][0x638] ;  /* 0x00018e0000047ab9 */ /* 0x000fe20000000800 */
[----:B------:R-:W-:-:S03]  /*76e0*/  LOP3.LUT R15, R15, UR15, RZ, 0xc0, !PT ;  /* 0x0000000f0f0f7c12 */ /* 0x000fc6000f8ec0ff */
[----:B------:R-:W-:Y:S02]  /*76f0*/  IMAD.MOV R7, RZ, RZ, -R5 ;  /* 0x000000ffff077224 */ /* 0x000fe400078e0a05 */
[----:B------:R-:W-:Y:S02]  /*7700*/  IMAD R4, R5, UR17, R4 ;  /* 0x0000001105047c24 */ /* 0x000fe4000f8e0204 */
[----:B------:R-:W-:Y:S01]  /*7710*/  IMAD R14, R7, UR4, R14 ;  /* 0x00000004070e7c24 */ /* 0x000fe2000f8e020e */
[----:B------:R-:W-:Y:S01]  /*7720*/  ULDC UR4, c[0x0][0x600] ;  /* 0x0001800000047ab9 */ /* 0x000fe20000000800 */
[----:B------:R-:W-:Y:S02]  /*7730*/  IMAD R13, R4, UR5, R13 ;  /* 0x00000005040d7c24 */ /* 0x000fe4000f8e020d */
[----:B------:R-:W-:Y:S02]  /*7740*/  IMAD R14, R14, UR4, R15 ;  /* 0x000000040e0e7c24 */ /* 0x000fe4000f8e020f */
[----:B------:R-:W-:-:S03]  /*7750*/  IMAD.MOV.U32 R4, RZ, RZ, 0x1 ;  /* 0x00000001ff047424 */ /* 0x000fc600078e00ff */
[----:B------:R-:W-:Y:S02]  /*7760*/  SEL R18, R14, R13, !P4 ;  /* 0x0000000d0e127207 */ /* 0x000fe40006000000 */
[----:B------:R-:W-:-:S07]  /*7770*/  SEL R22, R13, R14, !P4 ;  /* 0x0000000e0d167207 */ /* 0x000fce0006000000 */
.L_x_177:
[----:B------:R-:W-:Y:S05]  /*7780*/  BSYNC B1 ;  /* 0x0000000000017941 */ /* 0x000fea0003800000 */
.L_x_176:
[----:B------:R-:W-:-:S13]  /*7790*/  LOP3.LUT P1, RZ, R4, 0xff, RZ, 0xc0, !PT ;  /* 0x000000ff04ff7812 */ /* 0x000fda000782c0ff */
[----:B------:R-:W-:Y:S05]  /*77a0*/  @P1 BRA `(.L_x_180) ;  /* 0xfffffff400341947 */ /* 0x000fea000383ffff */
[----:B------:R-:W-:Y:S05]  /*77b0*/  BSYNC B0 ;  /* 0x0000000000007941 */ /* 0x000fea0003800000 */
.L_x_168:
[----:B------:R-:W-:-:S03]  /*77c0*/  UMOV UR4, 0xffffffff ;  /* 0xffffffff00047882 */ /* 0x000fc60000000000 */
[----:B------:R-:W-:Y:S05]  /*77d0*/  BRA.DIV UR4, `(.L_x_181) ;  /* 0x0000000604fc7947 */ /* 0x000fea000b800000 */
[----:B------:R-:W-:-:S13]  /*77e0*/  ELECT P6, URZ, PT ;  /* 0x00000000003f782f */ /* 0x000fda00038c0000 */
.L_x_202:
[----:B------:R-:W-:Y:S04]  /*77f0*/  BSSY B0, `(.L_x_182) ;  /* 0x0000058000007945 */ /* 0x000fe80003800000 */
[----:B------:R-:W-:Y:S05]  /*7800*/  @!P6 BRA `(.L_x_183) ;  /* 0x000000040058e947 */ /* 0x000fea0003800000 */
[----:B------:R-:W-:-:S04]  /*7810*/  LOP3.LUT R23, R23, 0x2, RZ, 0xfc, !PT ;  /* 0x0000000217177812 */ /* 0x000fc800078efcff */
[----:B------:R-:W-:-:S13]  /*7820*/  ISETP.NE.AND P0, PT, R23, 0x3, PT ;  /* 0x000000031700780c */ /* 0x000fda0003f05270 */
[----:B------:R-:W-:Y:S05]  /*7830*/  @!P0 BRA `(.L_x_184) ;  /* 0x0000000000048947 */ /* 0x000fea0003800000 */
[----:B------:R-:W-:Y:S01]  /*7840*/  BPT.TRAP 0x1 ;  /* 0x000000040000795c */ /* 0x000fe20000300000 */
.L_x_184:
[----:B------:R-:W0:Y:S01]  /*7850*/  S2R R5, SR_CgaCtaId ;  /* 0x0000000000057919 */ /* 0x000e220000008800 */
[----:B------:R-:W-:Y:S02]  /*7860*/  MOV R0, 0x400 ;  /* 0x0000040000007802 */ /* 0x000fe40000000f00 */
[----:B------:R-:W-:Y:S02]  /*7870*/  SHF.L.U32 R2, R3, 0x1f, RZ ;  /* 0x0000001f03027819 */ /* 0x000fe400000006ff */
[----:B0-----:R-:W-:-:S05]  /*7880*/  LEA R5, R5, R0, 0x18 ;  /* 0x0000000005057211 */ /* 0x001fca00078ec0ff */
[----:B------:R-:W-:-:S04]  /*7890*/  VIADD R5, R5, 0x48 ;  /* 0x0000004805057836 */ /* 0x000fc80000000000 */
[C---:B------:R-:W-:Y:S02]  /*78a0*/  IMAD R7, R8.reuse, 0x8, R5 ;  /* 0x0000000808077824 */ /* 0x040fe400078e0205 */
[----:B------:R-:W-:Y:S02]  /*78b0*/  VIADD R8, R8, 0x1 ;  /* 0x0000000108087836 */ /* 0x000fe40000000000 */
[----:B------:R-:W0:Y:S03]  /*78c0*/  SYNCS.PHASECHK.TRANS64.TRYWAIT P0, [R7+URZ], R2 ;  /* 0x00000002070075a7 */ /* 0x000e26000800017f */
[----:B------:R-:W-:-:S04]  /*78d0*/  ISETP.NE.AND P1, PT, R8, 0x9, PT ;  /* 0x000000090800780c */ /* 0x000fc80003f25270 */
[----:B------:R-:W-:Y:S02]  /*78e0*/  SEL R0, RZ, 0x1, P1 ;  /* 0x00000001ff007807 */ /* 0x000fe40000800000 */
[----:B------:R-:W-:Y:S02]  /*78f0*/  SEL R8, R8, RZ, P1 ;  /* 0x000000ff08087207 */ /* 0x000fe40000800000 */
[----:B------:R-:W-:-:S03]  /*7900*/  LOP3.LUT R9, R3, R0, RZ, 0x3c, !PT ;  /* 0x0000000003097212 */ /* 0x000fc600078e3cff */
[----:B------:R-:W-:Y:S01]  /*7910*/  IMAD R6, R8, 0x8, R5 ;  /* 0x0000000808067824 */ /* 0x000fe200078e0205 */
[----:B------:R-:W-:Y:S01]  /*7920*/  SHF.L.U32 R3, R9, 0x1f, RZ ;  /* 0x0000001f09037819 */ /* 0x000fe200000006ff */
[----:B0-----:R-:W-:Y:S06]  /*7930*/  @!P0 BRA `(.L_x_185) ;  /* 0x0000000400c48947 */ /* 0x001fec0003800000 */
.L_x_203:
[----:B------:R-:W1:Y:S01]  /*7940*/  SYNCS.PHASECHK.TRANS64.TRYWAIT P0, [R6+URZ], R3 ;  /* 0x00000003060075a7 */ /* 0x000e62000800017f */
[----:B------:R-:W-:-:S05]  /*7950*/  VIADD R0, R8, 0x1 ;  /* 0x0000000108007836 */ /* 0x000fca0000000000 */
[----:B------:R-:W-:-:S04]  /*7960*/  ISETP.NE.AND P1, PT, R0, 0x9, PT ;  /* 0x000000090000780c */ /* 0x000fc80003f25270 */
[----:B0-----:R-:W-:Y:S02]  /*7970*/  SEL R2, RZ, 0x1, P1 ;  /* 0x00000001ff027807 */ /* 0x001fe40000800000 */
[----:B------:R-:W-:Y:S02]  /*7980*/  SEL R0, R0, RZ, P1 ;  /* 0x000000ff00007207 */ /* 0x000fe40000800000 */
[----:B------:R-:W-:-:S03]  /*7990*/  LOP3.LUT R9, R9, R2, RZ, 0x3c, !PT ;  /* 0x0000000209097212 */ /* 0x000fc600078e3cff */
[----:B------:R-:W-:Y:S01]  /*79a0*/  IMAD R7, R0, 0x8, R5 ;  /* 0x0000000800077824 */ /* 0x000fe200078e0205 */
[----:B------:R-:W-:Y:S01]  /*79b0*/  SHF.L.U32 R4, R9, 0x1f, RZ ;  /* 0x0000001f09047819 */ /* 0x000fe200000006ff */
[----:B-1----:R-:W-:Y:S06]  /*79c0*/  @!P0 BRA `(.L_x_186) ;  /* 0x0000000400b48947 */ /* 0x002fec0003800000 */
.L_x_204:
[----:B------:R-:W1:Y:S01]  /*79d0*/  SYNCS.PHASECHK.TRANS64.TRYWAIT P0, [R7+URZ], R4 ;  /* 0x00000004070075a7 */ /* 0x000e62000800017f */
[----:B------:R-:W-:-:S05]  /*79e0*/  VIADD R0, R0, 0x1 ;  /* 0x0000000100007836 */ /* 0x000fca0000000000 */
[----:B------:R-:W-:-:S04]  /*79f0*/  ISETP.NE.AND P1, PT, R0, 0x9, PT ;  /* 0x000000090000780c */ /* 0x000fc80003f25270 */
[----:B------:R-:W-:Y:S02]  /*7a00*/  SEL R2, RZ, 0x1, P1 ;  /* 0x00000001ff027807 */ /* 0x000fe40000800000 */
[----:B------:R-:W-:Y:S02]  /*7a10*/  SEL R0, R0, RZ, P1 ;  /* 0x000000ff00007207 */ /* 0x000fe40000800000 */
[----:B------:R-:W-:-:S03]  /*7a20*/  LOP3.LUT R9, R9, R2, RZ, 0x3c, !PT ;  /* 0x0000000209097212 */ /* 0x000fc600078e3cff */
[----:B0-----:R-:W-:Y:S01]  /*7a30*/  IMAD R6, R0, 0x8, R5 ;  /* 0x0000000800067824 */ /* 0x001fe200078e0205 */
[----:B------:R-:W-:Y:S01]  /*7a40*/  SHF.L.U32 R3, R9, 0x1f, RZ ;  /* 0x0000001f09037819 */ /* 0x000fe200000006ff */
[----:B-1----:R-:W-:Y:S06]  /*7a50*/  @!P0 BRA `(.L_x_187) ;  /* 0x0000000400a48947 */ /* 0x002fec0003800000 */
.L_x_205:
        /* <DEDUP_REMOVED lines=9> */
.L_x_206:
        /* <DEDUP_REMOVED lines=9> */
.L_x_207:
        /* <DEDUP_REMOVED lines=9> */
.L_x_208:
        /* <DEDUP_REMOVED lines=9> */
.L_x_209:
[----:B------:R-:W1:Y:S01]  /*7ca0*/  SYNCS.PHASECHK.TRANS64.TRYWAIT P0, [R6+URZ], R3 ;  /* 0x00000003060075a7 */ /* 0x000e62000800017f */
[----:B------:R-:W-:-:S05]  /*7cb0*/  VIADD R0, R0, 0x1 ;  /* 0x0000000100007836 */ /* 0x000fca0000000000 */
[----:B------:R-:W-:-:S04]  /*7cc0*/  ISETP.NE.AND P1, PT, R0, 0x9, PT ;  /* 0x000000090000780c */ /* 0x000fc80003f25270 */
[----:B------:R-:W-:Y:S02]  /*7cd0*/  SEL R2, RZ, 0x1, P1 ;  /* 0x00000001ff027807 */ /* 0x000fe40000800000 */
[----:B------:R-:W-:Y:S02]  /*7ce0*/  SEL R0, R0, RZ, P1 ;  /* 0x000000ff00007207 */ /* 0x000fe40000800000 */
[----:B------:R-:W-:Y:S01]  /*7cf0*/  LOP3.LUT R2, R9, R2, RZ, 0x3c, !PT ;  /* 0x0000000209027212 */ /* 0x000fe200078e3cff */
[----:B-1----:R-:W-:Y:S06]  /*7d00*/  @!P0 BRA `(.L_x_192) ;  /* 0x00000004005c8947 */ /* 0x002fec0003800000 */
.L_x_210:
[----:B------:R-:W-:Y:S01]  /*7d10*/  IMAD R5, R0, 0x8, R5 ;  /* 0x0000000800057824 */ /* 0x000fe200078e0205 */
[----:B------:R-:W-:-:S07]  /*7d20*/  SHF.L.U32 R0, R2, 0x1f, RZ ;  /* 0x0000001f02007819 */ /* 0x000fce00000006ff */
.L_x_193:
[----:B--2---:R2:W3:Y:S02]  /*7d30*/  SYNCS.PHASECHK.TRANS64.TRYWAIT P0, [R5+URZ], R0 ;  /* 0x00000000050075a7 */ /* 0x0044e4000800017f */
[----:B---3--:R-:W-:Y:S05]  /*7d40*/  @!P0 NANOSLEEP.SYNCS 0x989680 ;  /* 0x009896800000895d */ /* 0x008fea0003900000 */
[----:B------:R-:W3:Y:S02]  /*7d50*/  @!P0 SYNCS.PHASECHK.TRANS64 P0, [R5+URZ], R0 ;  /* 0x00000000050085a7 */ /* 0x000ee4000800007f */
[----:B---3--:R-:W-:Y:S05]  /*7d60*/  @!P0 BRA `(.L_x_193) ;  /* 0xfffffffc00f08947 */ /* 0x008fea000383ffff */
.L_x_183:
[----:B------:R-:W-:Y:S05]  /*7d70*/  BSYNC B0 ;  /* 0x0000000000007941 */ /* 0x000fea0003800000 */
.L_x_182:
[----:B------:R-:W-:Y:S05]  /*7d80*/  EXIT ;  /* 0x000000000000794d */ /* 0x000fea0003800000 */
.L_x_20:
[----:B0-----:R-:W-:-:S04]  /*7d90*/  IMAD.U32 R3, RZ, RZ, UR43 ;  /* 0x0000002bff037e24 */ /* 0x001fc8000f8e00ff */
[----:B------:R0:W1:Y:S03]  /*7da0*/  SYNCS.PHASECHK.TRANS64.TRYWAIT P0, [R3+URZ+-0x8], R0 ;  /* 0xfffff800030075a7 */ /* 0x000066000800017f */
[----:B-1----:R-:W-:Y:S05]  /*7db0*/  @!P0 NANOSLEEP.SYNCS 0x989680 ;  /* 0x009896800000895d */ /* 0x002fea0003900000 */
[----:B------:R-:W1:Y:S02]  /*7dc0*/  @!P0 SYNCS.PHASECHK.TRANS64 P0, [R3+URZ+-0x8], R0 ;  /* 0xfffff800030085a7 */ /* 0x000e64000800007f */
[----:B-1----:R-:W-:Y:S05]  /*7dd0*/  @!P0 BRA `(.L_x_20) ;  /* 0xfffffffc00ec8947 */ /* 0x002fea000383ffff */
[----:B------:R-:W-:Y:S05]  /*7de0*/  BRA `(.L_x_194) ;  /* 0xffffff9800a47947 */ /* 0x000fea000383ffff */
.L_x_25:
[----:B-1----:R1:W2:Y:S02]  /*7df0*/  SYNCS.PHASECHK.TRANS64.TRYWAIT P1, [R3+URZ], R0 ;  /* 0x00000000030075a7 */ /* 0x0022a4000802017f */
[----:B--2---:R-:W-:Y:S05]  /*7e00*/  @!P1 NANOSLEEP.SYNCS 0x989680 ;  /* 0x009896800000995d */ /* 0x004fea0003900000 */
[----:B------:R-:W2:Y:S02]  /*7e10*/  @!P1 SYNCS.PHASECHK.TRANS64 P1, [R3+URZ], R0 ;  /* 0x00000000030095a7 */ /* 0x000ea4000802007f */
[----:B--2---:R-:W-:Y:S05]  /*7e20*/  @!P1 BRA `(.L_x_25) ;  /* 0xfffffffc00f09947 */ /* 0x004fea000383ffff */
[----:B------:R-:W-:Y:S05]  /*7e30*/  BRA `(.L_x_24) ;  /* 0xffffff9c00187947 */ /* 0x000fea000383ffff */
.L_x_30:
[----:B-1----:R-:W-:-:S04]  /*7e40*/  IMAD.U32 R5, RZ, RZ, UR4 ;  /* 0x00000004ff057e24 */ /* 0x002fc8000f8e00ff */
[----:B------:R1:W2:Y:S03]  /*7e50*/  SYNCS.PHASECHK.TRANS64.TRYWAIT P1, [R5+URZ], R4 ;  /* 0x00000004050075a7 */ /* 0x0002a6000802017f */
[----:B--2---:R-:W-:Y:S05]  /*7e60*/  @!P1 NANOSLEEP.SYNCS 0x989680 ;  /* 0x009896800000995d */ /* 0x004fea0003900000 */
[----:B------:R-:W2:Y:S02]  /*7e70*/  @!P1 SYNCS.PHASECHK.TRANS64 P1, [R5+URZ], R4 ;  /* 0x00000004050095a7 */ /* 0x000ea4000802007f */
[----:B--2---:R-:W-:Y:S05]  /*7e80*/  @!P1 BRA `(.L_x_30) ;  /* 0xfffffffc00ec9947 */ /* 0x004fea000383ffff */
[----:B------:R-:W-:Y:S05]  /*7e90*/  BRA `(.L_x_29) ;  /* 0xffffff9c00e87947 */ /* 0x000fea000383ffff */
.L_x_36:
[----:B0-----:R-:W-:-:S04]  /*7ea0*/  IMAD.U32 R3, RZ, RZ, UR43 ;  /* 0x0000002bff037e24 */ /* 0x001fc8000f8e00ff */
[----:B------:R0:W1:Y:S03]  /*7eb0*/  SYNCS.PHASECHK.TRANS64.TRYWAIT P0, [R3+URZ+0x8], R0 ;  /* 0x00000800030075a7 */ /* 0x000066000800017f */
[----:B-1----:R-:W-:Y:S05]  /*7ec0*/  @!P0 NANOSLEEP.SYNCS 0x989680 ;  /* 0x009896800000895d */ /* 0x002fea0003900000 */
[----:B------:R-:W1:Y:S02]  /*7ed0*/  @!P0 SYNCS.PHASECHK.TRANS64 P0, [R3+URZ+0x8], R0 ;  /* 0x00000800030085a7 */ /* 0x000e64000800007f */
[----:B-1----:R-:W-:Y:S05]  /*7ee0*/  @!P0 BRA `(.L_x_36) ;  /* 0xfffffffc00ec8947 */ /* 0x002fea000383ffff */
[----:B------:R-:W-:Y:S05]  /*7ef0*/  BRA `(.L_x_195) ;  /* 0xffffffa400287947 */ /* 0x000fea000383ffff */
.L_x_169:
[----:B------:R-:W-:Y:S01]  /*7f00*/  BSSY B1, `(.L_x_196) ;  /* 0x0000006000017945 */ /* 0x000fe20003800000 */
[----:B------:R-:W-:-:S07]  /*7f10*/  IMAD.MOV.U32 R15, RZ, RZ, -0x1 ;  /* 0xffffffffff0f7424 */ /* 0x000fce00078e00ff */
[----:B-----5:R-:W-:Y:S05]  /*7f20*/  WARPSYNC.COLLECTIVE R15, `(.L_x_197) ;  /* 0x000000000f0c7348 */ /* 0x020fea0003c00000 */
[----:B------:R-:W-:Y:S02]  /*7f30*/  ELECT P6, UR62, PT ;  /* 0x00000000003e782f */ /* 0x000fe400038c0000 */
[----:B------:R-:W-:Y:S01]  /*7f40*/  MOV R14, UR62 ;  /* 0x0000003e000e7c02 */ /* 0x000fe20008000f00 */
[----:B-----5:R-:W-:Y:S10]  /*7f50*/  ENDCOLLECTIVE ;  /* 0x000000000000791b */ /* 0x020ff40003800000 */
.L_x_197:
[----:B------:R-:W-:Y:S05]  /*7f60*/  BSYNC B1 ;  /* 0x0000000000017941 */ /* 0x000fea0003800000 */
.L_x_196:
[----:B------:R-:W-:Y:S05]  /*7f70*/  BRA `(.L_x_198) ;  /* 0xffffffec004c7947 */ /* 0x000fea000383ffff */
.L_x_172:
[----:B-1----:R1:W2:Y:S02]  /*7f80*/  SYNCS.PHASECHK.TRANS64.TRYWAIT P1, [R13+URZ+0x48], R6 ;  /* 0x000048060d0075a7 */ /* 0x0022a4000802017f */
[----:B--2---:R-:W-:Y:S05]  /*7f90*/  @!P1 NANOSLEEP.SYNCS 0x989680 ;  /* 0x009896800000995d */ /* 0x004fea0003900000 */
[----:B------:R-:W2:Y:S02]  /*7fa0*/  @!P1 SYNCS.PHASECHK.TRANS64 P1, [R13+URZ+0x48], R6 ;  /* 0x000048060d0095a7 */ /* 0x000ea4000802007f */
[----:B--2---:R-:W-:Y:S05]  /*7fb0*/  @!P1 BRA `(.L_x_172) ;  /* 0xfffffffc00f09947 */ /* 0x004fea000383ffff */
[----:B------:R-:W-:Y:S05]  /*7fc0*/  BRA `(.L_x_199) ;  /* 0xffffffec00807947 */ /* 0x000fea000383ffff */
.L_x_181:
[----:B------:R-:W-:Y:S01]  /*7fd0*/  BSSY B0, `(.L_x_200) ;  /* 0x0000006000007945 */ /* 0x000fe20003800000 */
[----:B------:R-:W-:-:S07]  /*7fe0*/  IMAD.MOV.U32 R15, RZ, RZ, -0x1 ;  /* 0xffffffffff0f7424 */ /* 0x000fce00078e00ff */
[----:B-----5:R-:W-:Y:S05]  /*7ff0*/  WARPSYNC.COLLECTIVE R15, `(.L_x_201) ;  /* 0x000000000f0c7348 */ /* 0x020fea0003c00000 */
[----:B------:R-:W-:Y:S02]  /*8000*/  ELECT P6, UR62, PT ;  /* 0x00000000003e782f */ /* 0x000fe400038c0000 */
[----:B------:R-:W-:Y:S01]  /*8010*/  MOV R14, UR62 ;  /* 0x0000003e000e7c02 */ /* 0x000fe20008000f00 */
[----:B-----5:R-:W-:Y:S10]  /*8020*/  ENDCOLLECTIVE ;  /* 0x000000000000791b */ /* 0x020ff40003800000 */
.L_x_201:
[----:B------:R-:W-:Y:S05]  /*8030*/  BSYNC B0 ;  /* 0x0000000000007941 */ /* 0x000fea0003800000 */
.L_x_200:
[----:B------:R-:W-:Y:S05]  /*8040*/  BRA `(.L_x_202) ;  /* 0xfffffff400e87947 */ /* 0x000fea000383ffff */
.L_x_185:
[----:B0-----:R0:W1:Y:S02]  /*8050*/  SYNCS.PHASECHK.TRANS64.TRYWAIT P0, [R7+URZ], R2 ;  /* 0x00000002070075a7 */ /* 0x001064000800017f */
[----:B-1----:R-:W-:Y:S05]  /*8060*/  @!P0 NANOSLEEP.SYNCS 0x989680 ;  /* 0x009896800000895d */ /* 0x002fea0003900000 */
[----:B------:R-:W1:Y:S02]  /*8070*/  @!P0 SYNCS.PHASECHK.TRANS64 P0, [R7+URZ], R2 ;  /* 0x00000002070085a7 */ /* 0x000e64000800007f */
[----:B-1----:R-:W-:Y:S05]  /*8080*/  @!P0 BRA `(.L_x_185) ;  /* 0xfffffffc00f08947 */ /* 0x002fea000383ffff */
[----:B------:R-:W-:Y:S05]  /*8090*/  BRA `(.L_x_203) ;  /* 0xfffffff800287947 */ /* 0x000fea000383ffff */
.L_x_186:
[----:B0-----:R0:W1:Y:S02]  /*80a0*/  SYNCS.PHASECHK.TRANS64.TRYWAIT P0, [R6+URZ], R3 ;  /* 0x00000003060075a7 */ /* 0x001064000800017f */
[----:B-1----:R-:W-:Y:S05]  /*80b0*/  @!P0 NANOSLEEP.SYNCS 0x989680 ;  /* 0x009896800000895d */ /* 0x002fea0003900000 */
[----:B------:R-:W1:Y:S02]  /*80c0*/  @!P0 SYNCS.PHASECHK.TRANS64 P0, [R6+URZ], R3 ;  /* 0x00000003060085a7 */ /* 0x000e64000800007f */
[----:B-1----:R-:W-:Y:S05]  /*80d0*/  @!P0 BRA `(.L_x_186) ;  /* 0xfffffffc00f08947 */ /* 0x002fea000383ffff */
[----:B------:R-:W-:Y:S05]  /*80e0*/  BRA `(.L_x_204) ;  /* 0xfffffff800387947 */ /* 0x000fea000383ffff */
.L_x_187:
[----:B0-----:R0:W1:Y:S02]  /*80f0*/  SYNCS.PHASECHK.TRANS64.TRYWAIT P0, [R7+URZ], R4 ;  /* 0x00000004070075a7 */ /* 0x001064000800017f */
[----:B-1----:R-:W-:Y:S05]  /*8100*/  @!P0 NANOSLEEP.SYNCS 0x989680 ;  /* 0x009896800000895d */ /* 0x002fea0003900000 */
[----:B------:R-:W1:Y:S02]  /*8110*/  @!P0 SYNCS.PHASECHK.TRANS64 P0, [R7+URZ], R4 ;  /* 0x00000004070085a7 */ /* 0x000e64000800007f */
[----:B-1----:R-:W-:Y:S05]  /*8120*/  @!P0 BRA `(.L_x_187) ;  /* 0xfffffffc00f08947 */ /* 0x002fea000383ffff */
[----:B------:R-:W-:Y:S05]  /*8130*/  BRA `(.L_x_205) ;  /* 0xfffffff800487947 */ /* 0x000fea000383ffff */
.L_x_188:
[----:B0-----:R0:W1:Y:S02]  /*8140*/  SYNCS.PHASECHK.TRANS64.TRYWAIT P0, [R6+URZ], R3 ;  /* 0x00000003060075a7 */ /* 0x001064000800017f */
[----:B-1----:R-:W-:Y:S05]  /*8150*/  @!P0 NANOSLEEP.SYNCS 0x989680 ;  /* 0x009896800000895d */ /* 0x002fea0003900000 */
[----:B------:R-:W1:Y:S02]  /*8160*/  @!P0 SYNCS.PHASECHK.TRANS64 P0, [R6+URZ], R3 ;  /* 0x00000003060085a7 */ /* 0x000e64000800007f */
[----:B-1----:R-:W-:Y:S05]  /*8170*/  @!P0 BRA `(.L_x_188) ;  /* 0xfffffffc00f08947 */ /* 0x002fea000383ffff */
[----:B------:R-:W-:Y:S05]  /*8180*/  BRA `(.L_x_206) ;  /* 0xfffffff800587947 */ /* 0x000fea000383ffff */
.L_x_189:
[----:B0-----:R0:W1:Y:S02]  /*8190*/  SYNCS.PHASECHK.TRANS64.TRYWAIT P0, [R7+URZ], R4 ;  /* 0x00000004070075a7 */ /* 0x001064000800017f */
[----:B-1----:R-:W-:Y:S05]  /*81a0*/  @!P0 NANOSLEEP.SYNCS 0x989680 ;  /* 0x009896800000895d */ /* 0x002fea0003900000 */
[----:B------:R-:W1:Y:S02]  /*81b0*/  @!P0 SYNCS.PHASECHK.TRANS64 P0, [R7+URZ], R4 ;  /* 0x00000004070085a7 */ /* 0x000e64000800007f */
[----:B-1----:R-:W-:Y:S05]  /*81c0*/  @!P0 BRA `(.L_x_189) ;  /* 0xfffffffc00f08947 */ /* 0x002fea000383ffff */
[----:B------:R-:W-:Y:S05]  /*81d0*/  BRA `(.L_x_207) ;  /* 0xfffffff800687947 */ /* 0x000fea000383ffff */
.L_x_190:
[----:B0-----:R0:W1:Y:S02]  /*81e0*/  SYNCS.PHASECHK.TRANS64.TRYWAIT P0, [R6+URZ], R3 ;  /* 0x00000003060075a7 */ /* 0x001064000800017f */
[----:B-1----:R-:W-:Y:S05]  /*81f0*/  @!P0 NANOSLEEP.SYNCS 0x989680 ;  /* 0x009896800000895d */ /* 0x002fea0003900000 */
[----:B------:R-:W1:Y:S02]  /*8200*/  @!P0 SYNCS.PHASECHK.TRANS64 P0, [R6+URZ], R3 ;  /* 0x00000003060085a7 */ /* 0x000e64000800007f */
[----:B-1----:R-:W-:Y:S05]  /*8210*/  @!P0 BRA `(.L_x_190) ;  /* 0xfffffffc00f08947 */ /* 0x002fea000383ffff */
[----:B------:R-:W-:Y:S05]  /*8220*/  BRA `(.L_x_208) ;  /* 0xfffffff800787947 */ /* 0x000fea000383ffff */
.L_x_191:
[----:B0-----:R0:W1:Y:S02]  /*8230*/  SYNCS.PHASECHK.TRANS64.TRYWAIT P0, [R7+URZ], R4 ;  /* 0x00000004070075a7 */ /* 0x001064000800017f */
[----:B-1----:R-:W-:Y:S05]  /*8240*/  @!P0 NANOSLEEP.SYNCS 0x989680 ;  /* 0x009896800000895d */ /* 0x002fea0003900000 */
[----:B------:R-:W1:Y:S02]  /*8250*/  @!P0 SYNCS.PHASECHK.TRANS64 P0, [R7+URZ], R4 ;  /* 0x00000004070085a7 */ /* 0x000e64000800007f */
[----:B-1----:R-:W-:Y:S05]  /*8260*/  @!P0 BRA `(.L_x_191) ;  /* 0xfffffffc00f08947 */ /* 0x002fea000383ffff */
[----:B------:R-:W-:Y:S05]  /*8270*/  BRA `(.L_x_209) ;  /* 0xfffffff800887947 */ /* 0x000fea000383ffff */
.L_x_192:
[----:B-1----:R1:W2:Y:S02]  /*8280*/  SYNCS.PHASECHK.TRANS64.TRYWAIT P0, [R6+URZ], R3 ;  /* 0x00000003060075a7 */ /* 0x0022a4000800017f */
[----:B--2---:R-:W-:Y:S05]  /*8290*/  @!P0 NANOSLEEP.SYNCS 0x989680 ;  /* 0x009896800000895d */ /* 0x004fea0003900000 */
[----:B------:R-:W2:Y:S02]  /*82a0*/  @!P0 SYNCS.PHASECHK.TRANS64 P0, [R6+URZ], R3 ;  /* 0x00000003060085a7 */ /* 0x000ea4000800007f */
[----:B--2---:R-:W-:Y:S05]  /*82b0*/  @!P0 BRA `(.L_x_192) ;  /* 0xfffffffc00f08947 */ /* 0x004fea000383ffff */
[----:B------:R-:W-:Y:S05]  /*82c0*/  BRA `(.L_x_210) ;  /* 0xfffffff800907947 */ /* 0x000fea000383ffff */
.L_x_211:
[----:B------:R-:W-:-:S00]  /*82d0*/  BRA `(.L_x_211) ;  /* 0xfffffffc00fc7947 */ /* 0x000fc0000383ffff */
[----:B------:R-:W-:-:S00]  /*82e0*/  NOP ;  /* 0x0000000000007918 */ /* 0x000fc00000000000 */
        /* <DEDUP_REMOVED lines=9> */
.L_x_212:


//--------------------- .nv.global.init           --------------------------
	.section	.nv.global.init,"aw",@progbits
.nv.global.init:
	.type		$str$22,@object
	.size		$str$22,($str$23 - $str$22)
$str$22:
        /*0000*/ 	.byte	0x6b, 0x5f, 0x74, 0x69, 0x6c, 0x65, 0x5f, 0x63, 0x6f, 0x75, 0x6e, 0x74, 0x20, 0x3e, 0x3d, 0x20
        /*0010*/ 	.byte	0x31, 0x00
	.type		$str$23,@object
	.size		$str$23,(__unnamed_1 - $str$23)
$str$23:
        /*0012*/ 	.byte	0x2f, 0x74, 0x6d, 0x70, 0x2f, 0x63, 0x75, 0x74, 0x6c, 0x61, 0x73, 0x73, 0x5f, 0x73, 0x77, 0x65
        /*0022*/ 	.byte	0x65, 0x70, 0x5f, 0x73, 0x72, 0x63, 0x2f, 0x69, 0x6e, 0x63, 0x6c, 0x75, 0x64, 0x65, 0x2f, 0x63
        /*0032*/ 	.byte	0x75, 0x74, 0x6c, 0x61, 0x73, 0x73, 0x2f, 0x67, 0x65, 0x6d, 0x6d, 0x2f, 0x63, 0x6f, 0x6c, 0x6c
        /*0042*/ 	.byte	0x65, 0x63, 0x74, 0x69, 0x76, 0x65, 0x2f, 0x73, 0x6d, 0x39, 0x30, 0x5f, 0x6d, 0x6d, 0x61, 0x5f
        /*0052*/ 	.byte	0x74, 0x6d, 0x61, 0x5f, 0x67, 0x6d, 0x6d, 0x61, 0x5f, 0x73, 0x73, 0x5f, 0x77, 0x61, 0x72, 0x70
        /*0062*/ 	.byte	0x73, 0x70, 0x65, 0x63, 0x69, 0x61, 0x6c, 0x69, 0x7a, 0x65, 0x64, 0x2e, 0x68, 0x70, 0x70, 0x00
	.type		__unnamed_1,@object
	.size		__unnamed_1,(.L_0 - __unnamed_1)
__unnamed_1:
        /*0072*/ 	.byte	0x76, 0x6f, 0x69, 0x64, 0x20, 0x63, 0x75, 0x74, 0x6c, 0x61, 0x73, 0x73, 0x3a, 0x3a, 0x67, 0x65
        /* <DEDUP_REMOVED lines=177> */
        /*0b92*/ 	.byte	0x69, 0x74, 0x79, 0x5d, 0x00
.L_0:


//--------------------- .nv.shared._ZN7cutlass13device_kernelINS_4gemm6kernel13GemmUniversalIN4cute5tupleIJiiiiEEENS1_10collective13CollectiveMmaINS1_34MainloopSm90TmaGmmaWarpSpecializedILi9ENS5_IJNS4_1CILi2EEENSA_ILi1EEESC_EEENS1_32KernelTmaWarpSpecializedPingpongEEENS5_IJNSA_ILi64EEENSA_ILi128EEENSA_ILi32EEEEEENS_10tfloat32_tENS5_IJlSC_lEEESK_SL_NS4_8TiledMMAINS4_8MMA_AtomIJNS4_4SM904GMMA30MMA_64x128x8_F32TF32TF32_SS_TNILNSP_7ScaleInE1ELSR_1EEEEEENS4_6LayoutINS5_IJSC_SC_SC_EEENS5_IJNSA_ILi0EEESW_SW_EEEEENS5_IJNS4_10UnderscoreESZ_SZ_EEEEENS4_13SM90_TMA_LOADENS4_14ComposedLayoutINS4_7SwizzleILi3ELi4ELi3EEENS4_18smem_ptr_flag_bitsILi32EEENSU_INS5_IJNSA_ILi8EEESI_EEENS5_IJSI_SC_EEEEEEEvNS4_8identityENS4_23SM90_TMA_LOAD_MULTICASTES1C_vS1D_EENS_8epilogue10collective6detail29Sm90TmaWarpSpecializedAdapterINS1H_15DefaultEpilogueISK_SL_SL_NS1G_6thread17LinearCombinationISK_Li1EffLNS1L_9ScaleType4KindE0ELNS_15FloatRoundStyleE2ESK_EENS1_15EpilogueDefaultEEEEEvvEEEEvNT_6ParamsE --------------------------
	.section	.nv.shared._ZN7cutlass13device_kernelINS_4gemm6kernel13GemmUniversalIN4cute5tupleIJiiiiEEENS1_10collective13CollectiveMmaINS1_34MainloopSm90TmaGmmaWarpSpecializedILi9ENS5_IJNS4_1CILi2EEENSA_ILi1EEESC_EEENS1_32KernelTmaWarpSpecializedPingpongEEENS5_IJNSA_ILi64EEENSA_ILi128EEENSA_ILi32EEEEEENS_10tfloat32_tENS5_IJlSC_lEEESK_SL_NS4_8TiledMMAINS4_8MMA_AtomIJNS4_4SM904GMMA30MMA_64x128x8_F32TF32TF32_SS_TNILNSP_7ScaleInE1ELSR_1EEEEEENS4_6LayoutINS5_IJSC_SC_SC_EEENS5_IJNSA_ILi0EEESW_SW_EEEEENS5_IJNS4_10UnderscoreESZ_SZ_EEEEENS4_13SM90_TMA_LOADENS4_14ComposedLayoutINS4_7SwizzleILi3ELi4ELi3EEENS4_18smem_ptr_flag_bitsILi32EEENSU_INS5_IJNSA_ILi8EEESI_EEENS5_IJSI_SC_EEEEEEEvNS4_8identityENS4_23SM90_TMA_LOAD_MULTICASTES1C_vS1D_EENS_8epilogue10collective6detail29Sm90TmaWarpSpecializedAdapterINS1H_15DefaultEpilogueISK_SL_SL_NS1G_6thread17LinearCombinationISK_Li1EffLNS1L_9ScaleType4KindE0ELNS_15FloatRoundStyleE2ESK_EENS1_15EpilogueDefaultEEEEEvvEEEEvNT_6ParamsE,"aw",@nobits
	.sectionflags	@""
	.align	16
	.zero		1024


//--------------------- .nv.shared.reserved.0     --------------------------
	.section	.nv.shared.reserved.0,"aw",@nobits
	.weak		__nv_reservedSMEM_offset_0_alias
	.size		__nv_reservedSMEM_offset_0_alias, 0, 0
	.other		__nv_reservedSMEM_offset_0_alias,@"STO_CUDA_RESERVED_SHARED STV_DEFAULT"
__nv_reservedSMEM_offset_0_alias:
	.zero		0


//--------------------- .nv.global                --------------------------
	.section	.nv.global,"aw",@nobits
.nv.global:
	.type		_ZN39_INTERNAL_b746e5a7_4_k_cu_247b75cd_65084cute1_E,@object
	.size		_ZN39_INTERNAL_b746e5a7_4_k_cu_247b75cd_65084cute1_E,(_ZN39_INTERNAL_b746e5a7_4_k_cu_247b75cd_65084cuda3std3__45__cpo6cbeginE - _ZN39_INTERNAL_b746e5a7_4_k_cu_247b75cd_65084cute1_E)
_ZN39_INTERNAL_b746e5a7_4_k_cu_247b75cd_65084cute1_E:
	.zero		1
	.type		_ZN39_INTERNAL_b746e5a7_4_k_cu_247b75cd_65084cuda3std3__45__cpo6cbeginE,@object
	.size		_ZN39_INTERNAL_b746e5a7_4_k_cu_247b75cd_65084cuda3std3__45__cpo6cbeginE,(_ZN39_INTERNAL_b746e5a7_4_k_cu_247b75cd_65084cuda3std3__48in_placeE - _ZN39_INTERNAL_b746e5a7_4_k_cu_247b75cd_65084cuda3std3__45__cpo6cbeginE)
_ZN39_INTERNAL_b746e5a7_4_k_cu_247b75cd_65084cuda3std3__45__cpo6cbeginE:
	.zero		1
	.type		_ZN39_INTERNAL_b746e5a7_4_k_cu_247b75cd_65084cuda3std3__48in_placeE,@object
	.size		_ZN39_INTERNAL_b746e5a7_4_k_cu_247b75cd_65084cuda3std3__48in_placeE,(_ZN39_INTERNAL_b746e5a7_4_k_cu_247b75cd_65084cuda3std6ranges3__45__cpo9iter_moveE - _ZN39_INTERNAL_b746e5a7_4_k_cu_247b75cd_65084cuda3std3__48in_placeE)
_ZN39_INTERNAL_b746e5a7_4_k_cu_247b75cd_65084cuda3std3__48in_placeE:
	.zero		1
	.type		_ZN39_INTERNAL_b746e5a7_4_k_cu_247b75cd_65084cuda3std6ranges3__45__cpo9iter_moveE,@object
	.size		_ZN39_INTERNAL_b746e5a7_4_k_cu_247b75cd_65084cuda3std6ranges3__45__cpo9iter_moveE,(_ZN39_INTERNAL_b746e5a7_4_k_cu_247b75cd_65084cuda3std3__45__cpo5beginE - _ZN39_INTERNAL_b746e5a7_4_k_cu_247b75cd_65084cuda3std6ranges3__45__cpo9iter_moveE)
_ZN39_INTERNAL_b746e5a7_4_k_cu_247b75cd_65084cuda3std6ranges3__45__cpo9iter_moveE:
	.zero		1
	.type		_ZN39_INTERNAL_b746e5a7_4_k_cu_247b75cd_65084cuda3std3__45__cpo5beginE,@object
	.size		_ZN39_INTERNAL_b746e5a7_4_k_cu_247b75cd_65084cuda3std3__45__cpo5beginE,(_ZN39_INTERNAL_b746e5a7_4_k_cu_247b75cd_65084cuda3std3__441_GLOBAL__N__b746e5a7_4_k_cu_247b75cd_65086ignoreE - _ZN39_INTERNAL_b746e5a7_4_k_cu_247b75cd_65084cuda3std3__45__cpo5beginE)
_ZN39_INTERNAL_b746e5a7_4_k_cu_247b75cd_65084cuda3std3__45__cpo5beginE:
	.zero		1
	.type		_ZN39_INTERNAL_b746e5a7_4_k_cu_247b75cd_65084cuda3std3__441_GLOBAL__N__b746e5a7_4_k_cu_247b75cd_65086ignoreE,@object
	.size		_ZN39_INTERNAL_b746e5a7_4_k_cu_247b75cd_65084cuda3std3__441_GLOBAL__N__b746e5a7_4_k_cu_247b75cd_65086ignoreE,(_ZN39_INTERNAL_b746e5a7_4_k_cu_247b75cd_65084cute7productE - _ZN39_INTERNAL_b746e5a7_4_k_cu_247b75cd_65084cuda3std3__441_GLOBAL__N__b746e5a7_4_k_cu_247b75cd_65086ignoreE)
_ZN39_INTERNAL_b746e5a7_4_k_cu_247b75cd_65084cuda3std3__441_GLOBAL__N__b746e5a7_4_k_cu_247b75cd_65086ignoreE:
	.zero		1
	.type		_ZN39_INTERNAL_b746e5a7_4_k_cu_247b75cd_65084cute7productE,@object
	.size		_ZN39_INTERNAL_b746e5a7_4_k_cu_247b75cd_65084cute7productE,(_ZN39_INTERNAL_b746e5a7_4_k_cu_247b75cd_65084cuda3std3__45__cpo3endE - _ZN39_INTERNAL_b746e5a7_4_k_cu_247b75cd_65084cute7productE)
_ZN39_INTERNAL_b746e5a7_4_k_cu_247b75cd_65084cute7productE:
	.zero		1
	.type		_ZN39_INTERNAL_b746e5a7_4_k_cu_247b75cd_65084cuda3std3__45__cpo3endE,@object
	.size		_ZN39_INTERNAL_b746e5a7_4_k_cu_247b75cd_65084cuda3std3__45__cpo3endE,(_ZN39_INTERNAL_b746e5a7_4_k_cu_247b75cd_65084cuda3std3__419piecewise_constructE - _ZN39_INTERNAL_b746e5a7_4_k_cu_247b75cd_65084cuda3std3__45__cpo3endE)
_ZN39_INTERNAL_b746e5a7_4_k_cu_247b75cd_65084cuda3std3__45__cpo3endE:
	.zero		1
	.type		_ZN39_INTERNAL_b746e5a7_4_k_cu_247b75cd_65084cuda3std3__419piecewise_constructE,@object
	.size		_ZN39_INTERNAL_b746e5a7_4_k_cu_247b75cd_65084cuda3std3__419piecewise_constructE,(_ZN39_INTERNAL_b746e5a7_4_k_cu_247b75cd_65084cuda3std3__45__cpo4cendE - _ZN39_INTERNAL_b746e5a7_4_k_cu_247b75cd_65084cuda3std3__419piecewise_constructE)
_ZN39_INTERNAL_b746e5a7_4_k_cu_247b75cd_65084cuda3std3__419piecewise_constructE:
	.zero		1
	.type		_ZN39_INTERNAL_b746e5a7_4_k_cu_247b75cd_65084cuda3std3__45__cpo4cendE,@object
	.size		_ZN39_INTERNAL_b746e5a7_4_k_cu_247b75cd_65084cuda3std3__45__cpo4cendE,(_ZN39_INTERNAL_b746e5a7_4_k_cu_247b75cd_65084cuda3std6ranges3__45__cpo4swapE - _ZN39_INTERNAL_b746e5a7_4_k_cu_247b75cd_65084cuda3std3__45__cpo4cendE)
_ZN39_INTERNAL_b746e5a7_4_k_cu_247b75cd_65084cuda3std3__45__cpo4cendE:
	.zero		1
	.type		_ZN39_INTERNAL_b746e5a7_4_k_cu_247b75cd_65084cuda3std6ranges3__45__cpo4swapE,@object
	.size		_ZN39_INTERNAL_b746e5a7_4_k_cu_247b75cd_65084cuda3std6ranges3__45__cpo4swapE,(.L_8 - _ZN39_INTERNAL_b746e5a7_4_k_cu_247b75cd_65084cuda3std6ranges3__45__cpo4swapE)
_ZN39_INTERNAL_b746e5a7_4_k_cu_247b75cd_65084cuda3std6ranges3__45__cpo4swapE:
	.zero		1
.L_8:


//--------------------- .nv.constant0._ZN7cutlass13device_kernelINS_4gemm6kernel13GemmUniversalIN4cute5tupleIJiiiiEEENS1_10collective13CollectiveMmaINS1_34MainloopSm90TmaGmmaWarpSpecializedILi9ENS5_IJNS4_1CILi2EEENSA_ILi1EEESC_EEENS1_32KernelTmaWarpSpecializedPingpongEEENS5_IJNSA_ILi64EEENSA_ILi128EEENSA_ILi32EEEEEENS_10tfloat32_tENS5_IJlSC_lEEESK_SL_NS4_8TiledMMAINS4_8MMA_AtomIJNS4_4SM904GMMA30MMA_64x128x8_F32TF32TF32_SS_TNILNSP_7ScaleInE1ELSR_1EEEEEENS4_6LayoutINS5_IJSC_SC_SC_EEENS5_IJNSA_ILi0EEESW_SW_EEEEENS5_IJNS4_10UnderscoreESZ_SZ_EEEEENS4_13SM90_TMA_LOADENS4_14ComposedLayoutINS4_7SwizzleILi3ELi4ELi3EEENS4_18smem_ptr_flag_bitsILi32EEENSU_INS5_IJNSA_ILi8EEESI_EEENS5_IJSI_SC_EEEEEEEvNS4_8identityENS4_23SM90_TMA_LOAD_MULTICASTES1C_vS1D_EENS_8epilogue10collective6detail29Sm90TmaWarpSpecializedAdapterINS1H_15DefaultEpilogueISK_SL_SL_NS1G_6thread17LinearCombinationISK_Li1EffLNS1L_9ScaleType4KindE0ELNS_15FloatRoundStyleE2ESK_EENS1_15EpilogueDefaultEEEEEvvEEEEvNT_6ParamsE --------------------------
	.section	.nv.constant0._ZN7cutlass13device_kernelINS_4gemm6kernel13GemmUniversalIN4cute5tupleIJiiiiEEENS1_10collective13CollectiveMmaINS1_34MainloopSm90TmaGmmaWarpSpecializedILi9ENS5_IJNS4_1CILi2EEENSA_ILi1EEESC_EEENS1_32KernelTmaWarpSpecializedPingpongEEENS5_IJNSA_ILi64EEENSA_ILi128EEENSA_ILi32EEEEEENS_10tfloat32_tENS5_IJlSC_lEEESK_SL_NS4_8TiledMMAINS4_8MMA_AtomIJNS4_4SM904GMMA30MMA_64x128x8_F32TF32TF32_SS_TNILNSP_7ScaleInE1ELSR_1EEEEEENS4_6LayoutINS5_IJSC_SC_SC_EEENS5_IJNSA_ILi0EEESW_SW_EEEEENS5_IJNS4_10UnderscoreESZ_SZ_EEEEENS4_13SM90_TMA_LOADENS4_14ComposedLayoutINS4_7SwizzleILi3ELi4ELi3EEENS4_18smem_ptr_flag_bitsILi32EEENSU_INS5_IJNSA_ILi8EEESI_EEENS5_IJSI_SC_EEEEEEEvNS4_8identityENS4_23SM90_TMA_LOAD_MULTICASTES1C_vS1D_EENS_8epilogue10collective6detail29Sm90TmaWarpSpecializedAdapterINS1H_15DefaultEpilogueISK_SL_SL_NS1G_6thread17LinearCombinationISK_Li1EffLNS1L_9ScaleType4KindE0ELNS_15FloatRoundStyleE2ESK_EENS1_15EpilogueDefaultEEEEEvvEEEEvNT_6ParamsE,"a",@progbits
	.sectionflags	@""
	.align	4
.nv.constant0._ZN7cutlass13device_kernelINS_4gemm6kernel13GemmUniversalIN4cute5tupleIJiiiiEEENS1_10collective13CollectiveMmaINS1_34MainloopSm90TmaGmmaWarpSpecializedILi9ENS5_IJNS4_1CILi2EEENSA_ILi1EEESC_EEENS1_32KernelTmaWarpSpecializedPingpongEEENS5_IJNSA_ILi64EEENSA_ILi128EEENSA_ILi32EEEEEENS_10tfloat32_tENS5_IJlSC_lEEESK_SL_NS4_8TiledMMAINS4_8MMA_AtomIJNS4_4SM904GMMA30MMA_64x128x8_F32TF32TF32_SS_TNILNSP_7ScaleInE1ELSR_1EEEEEENS4_6LayoutINS5_IJSC_SC_SC_EEENS5_IJNSA_ILi0EEESW_SW_EEEEENS5_IJNS4_10UnderscoreESZ_SZ_EEEEENS4_13SM90_TMA_LOADENS4_14ComposedLayoutINS4_7SwizzleILi3ELi4ELi3EEENS4_18smem_ptr_flag_bitsILi32EEENSU_INS5_IJNSA_ILi8EEESI_EEENS5_IJSI_SC_EEEEEEEvNS4_8identityENS4_23SM90_TMA_LOAD_MULTICASTES1C_vS1D_EENS_8epilogue10collective6detail29Sm90TmaWarpSpecializedAdapterINS1H_15DefaultEpilogueISK_SL_SL_NS1G_6thread17LinearCombinationISK_Li1EffLNS1L_9ScaleType4KindE0ELNS_15FloatRoundStyleE2ESK_EENS1_15EpilogueDefaultEEEEEvvEEEEvNT_6ParamsE:
	.zero		1664


//--------------------- SYMBOLS --------------------------

	.type		.nv.reservedSmem.offset0,@object
	.size		.nv.reservedSmem.offset0,0x4
	.type		__assertfail,@function
